// auto-generated by cutlass_sweep.gemm — config: {"arch": "sm_90", "cluster_m": 2, "cluster_n": 1, "dtype": "bf16", "dtype_b": "bf16", "layout": "nt", "stages": 0, "tile_k": 32, "tile_m": 128, "tile_n": 176}
#include "cutlass/cutlass.h"
#include "cutlass/gemm/collective/collective_builder.hpp"
#include "cutlass/gemm/device/gemm_universal_adapter.h"
#include "cutlass/gemm/kernel/gemm_universal.hpp"
#include "cutlass/epilogue/collective/collective_builder.hpp"

using ElemA = cutlass::bfloat16_t;
using ElemB = cutlass::bfloat16_t;
using ElemCD = cutlass::bfloat16_t;
using Acc  = float;
using TileShape    = cute::Shape<cute::_128, cute::_176, cute::_32>;
using ClusterShape = cute::Shape<cute::_2, cute::_1, cute::_1>;

using CollectiveEpilogue = typename cutlass::epilogue::collective::CollectiveBuilder<
    cutlass::arch::Sm90, cutlass::arch::OpClassTensorOp,
    TileShape, ClusterShape,
    cutlass::epilogue::collective::EpilogueTileAuto,
    Acc, Acc,
    ElemCD, cutlass::layout::RowMajor, 128 / cutlass::sizeof_bits<ElemCD>::value,
    ElemCD, cutlass::layout::RowMajor, 128 / cutlass::sizeof_bits<ElemCD>::value,
    cutlass::epilogue::collective::EpilogueScheduleAuto
  >::CollectiveOp;

using CollectiveMainloop = typename cutlass::gemm::collective::CollectiveBuilder<
    cutlass::arch::Sm90, cutlass::arch::OpClassTensorOp,
    ElemA, cutlass::layout::RowMajor, 128 / cutlass::sizeof_bits<ElemA>::value,
    ElemB, cutlass::layout::ColumnMajor, 128 / cutlass::sizeof_bits<ElemB>::value,
    Acc,
    TileShape, ClusterShape,
    cutlass::gemm::collective::StageCountAutoCarveout<static_cast<int>(sizeof(typename CollectiveEpilogue::SharedStorage))>,
    cutlass::gemm::collective::KernelScheduleAuto
  >::CollectiveOp;

using GemmKernel = cutlass::gemm::kernel::GemmUniversal<
    cute::Shape<int,int,int,int>,
    CollectiveMainloop,
    CollectiveEpilogue
>;
using Gemm = cutlass::gemm::device::GemmUniversalAdapter<GemmKernel>;

// Force the device kernel symbol into the cubin without needing a host main.
auto* _anchor = &cutlass::device_kernel<GemmKernel>;


// ===== COMPILED SASS (sm_90a) =====

	.target	sm_90a

	.elftype	@"ET_EXEC"


//--------------------- .note.nv.tkinfo           --------------------------
	.section	.note.nv.tkinfo,"",@"SHT_NOTE"
	.sectionflags	@"SHF_NOTE_NV_TKINFO"
	.tkinfo
        /*0018*/ 	.word	0x00000002
        /*0030*/ 	.string	""
        /*0030*/ 	.string	"ptxas"
        /*0030*/ 	.string	"Cuda compilation tools, release 13.0, V13.0.88"
        /*0030*/ 	.string	"Build cuda_13.0.r13.0/compiler.36424714_0"
        /*0030*/ 	.string	"-arch sm_90a -m 64 "



//--------------------- .note.nv.cuinfo           --------------------------
	.section	.note.nv.cuinfo,"",@"SHT_NOTE"
	.sectionflags	@"SHF_NOTE_NV_CUINFO"
        /*0018*/ 	.short	0x0002
        /*001a*/ 	.short	0x005a
        /*001c*/ 	.short	0x0082
	.zero		2


//--------------------- .nv.info                  --------------------------
	.section	.nv.info,"",@"SHT_CUDA_INFO"
	.align	4


	//----- nvinfo : EIATTR_REGCOUNT
	.align		4
        /*0000*/ 	.byte	0x04, 0x2f
        /*0002*/ 	.short	(.L_15 - .L_14)
	.align		4
.L_14:
        /*0004*/ 	.word	index@(_ZN7cutlass13device_kernelINS_4gemm6kernel13GemmUniversalIN4cute5tupleIJiiiiEEENS1_10collective13CollectiveMmaINS1_34MainloopSm90TmaGmmaWarpSpecializedILi11ENS5_IJNS4_1CILi2EEENSA_ILi1EEESC_EEENS1_35KernelTmaWarpSpecializedCooperativeEEENS5_IJNSA_ILi128EEENSA_ILi176EEENSA_ILi32EEEEEENS_10bfloat16_tENS5_IJlSC_lEEESK_SL_NS4_8TiledMMAINS4_8MMA_AtomIJNS4_4SM904GMMA27MMA_64x16x16_F32BF16BF16_SSILNSP_5MajorE0ELSR_0ELNSP_7ScaleInE1ELSS_1EEEEEENS4_6LayoutISD_NS5_IJSC_NSA_ILi0EEESW_EEEEENS5_IJNS4_10UnderscoreESZ_SZ_EEEEENS4_13SM90_TMA_LOADENS4_14ComposedLayoutINS4_7SwizzleILi2ELi4ELi3EEENS4_18smem_ptr_flag_bitsILi16EEENSV_INS5_IJNSA_ILi8EEESI_EEENS5_IJSI_SC_EEEEEEEvNS4_8identityENS4_23SM90_TMA_LOAD_MULTICASTES1C_vS1D_EENS_8epilogue10collective6detail29Sm90TmaWarpSpecializedAdapterINS1H_15DefaultEpilogueISK_SL_SL_NS1G_6thread17LinearCombinationISK_Li1EffLNS1L_9ScaleType4KindE0ELNS_15FloatRoundStyleE2ESK_EENS1_15EpilogueDefaultEEEEEvvEEEEvNT_6ParamsE)
        /*0008*/ 	.word	0x000000a8


	//----- nvinfo : EIATTR_FRAME_SIZE
	.align		4
.L_15:
        /*000c*/ 	.byte	0x04, 0x11
        /*000e*/ 	.short	(.L_17 - .L_16)
	.align		4
.L_16:
        /*0010*/ 	.word	index@(_ZN7cutlass13device_kernelINS_4gemm6kernel13GemmUniversalIN4cute5tupleIJiiiiEEENS1_10collective13CollectiveMmaINS1_34MainloopSm90TmaGmmaWarpSpecializedILi11ENS5_IJNS4_1CILi2EEENSA_ILi1EEESC_EEENS1_35KernelTmaWarpSpecializedCooperativeEEENS5_IJNSA_ILi128EEENSA_ILi176EEENSA_ILi32EEEEEENS_10bfloat16_tENS5_IJlSC_lEEESK_SL_NS4_8TiledMMAINS4_8MMA_AtomIJNS4_4SM904GMMA27MMA_64x16x16_F32BF16BF16_SSILNSP_5MajorE0ELSR_0ELNSP_7ScaleInE1ELSS_1EEEEEENS4_6LayoutISD_NS5_IJSC_NSA_ILi0EEESW_EEEEENS5_IJNS4_10UnderscoreESZ_SZ_EEEEENS4_13SM90_TMA_LOADENS4_14ComposedLayoutINS4_7SwizzleILi2ELi4ELi3EEENS4_18smem_ptr_flag_bitsILi16EEENSV_INS5_IJNSA_ILi8EEESI_EEENS5_IJSI_SC_EEEEEEEvNS4_8identityENS4_23SM90_TMA_LOAD_MULTICASTES1C_vS1D_EENS_8epilogue10collective6detail29Sm90TmaWarpSpecializedAdapterINS1H_15DefaultEpilogueISK_SL_SL_NS1G_6thread17LinearCombinationISK_Li1EffLNS1L_9ScaleType4KindE0ELNS_15FloatRoundStyleE2ESK_EENS1_15EpilogueDefaultEEEEEvvEEEEvNT_6ParamsE)
        /*0014*/ 	.word	0x00000000


	//----- nvinfo : EIATTR_MIN_STACK_SIZE
	.align		4
.L_17:
        /*0018*/ 	.byte	0x04, 0x12
        /*001a*/ 	.short	(.L_19 - .L_18)
	.align		4
.L_18:
        /*001c*/ 	.word	index@(_ZN7cutlass13device_kernelINS_4gemm6kernel13GemmUniversalIN4cute5tupleIJiiiiEEENS1_10collective13CollectiveMmaINS1_34MainloopSm90TmaGmmaWarpSpecializedILi11ENS5_IJNS4_1CILi2EEENSA_ILi1EEESC_EEENS1_35KernelTmaWarpSpecializedCooperativeEEENS5_IJNSA_ILi128EEENSA_ILi176EEENSA_ILi32EEEEEENS_10bfloat16_tENS5_IJlSC_lEEESK_SL_NS4_8TiledMMAINS4_8MMA_AtomIJNS4_4SM904GMMA27MMA_64x16x16_F32BF16BF16_SSILNSP_5MajorE0ELSR_0ELNSP_7ScaleInE1ELSS_1EEEEEENS4_6LayoutISD_NS5_IJSC_NSA_ILi0EEESW_EEEEENS5_IJNS4_10UnderscoreESZ_SZ_EEEEENS4_13SM90_TMA_LOADENS4_14ComposedLayoutINS4_7SwizzleILi2ELi4ELi3EEENS4_18smem_ptr_flag_bitsILi16EEENSV_INS5_IJNSA_ILi8EEESI_EEENS5_IJSI_SC_EEEEEEEvNS4_8identityENS4_23SM90_TMA_LOAD_MULTICASTES1C_vS1D_EENS_8epilogue10collective6detail29Sm90TmaWarpSpecializedAdapterINS1H_15DefaultEpilogueISK_SL_SL_NS1G_6thread17LinearCombinationISK_Li1EffLNS1L_9ScaleType4KindE0ELNS_15FloatRoundStyleE2ESK_EENS1_15EpilogueDefaultEEEEEvvEEEEvNT_6ParamsE)
        /*0020*/ 	.word	0x00000000
.L_19:


//--------------------- .nv.compat                --------------------------
	.section	.nv.compat,"",@"SHT_CUDA_COMPAT_INFO"
	.align	4
        /*0000*/ 	.byte	0x02, 0x09, 0x01, 0x00, 0x02, 0x02, 0x04, 0x00, 0x02, 0x05, 0x05, 0x00, 0x03, 0x07, 0x01, 0x01
        /*0010*/ 	.byte	0x02, 0x03, 0x01, 0x00, 0x02, 0x06, 0x01, 0x00, 0x04, 0x0b, 0x08, 0x00, 0x00, 0x00, 0x00, 0x00
        /*0020*/ 	.byte	0x00, 0x00, 0x00, 0x00


//--------------------- .nv.info._ZN7cutlass13device_kernelINS_4gemm6kernel13GemmUniversalIN4cute5tupleIJiiiiEEENS1_10collective13CollectiveMmaINS1_34MainloopSm90TmaGmmaWarpSpecializedILi11ENS5_IJNS4_1CILi2EEENSA_ILi1EEESC_EEENS1_35KernelTmaWarpSpecializedCooperativeEEENS5_IJNSA_ILi128EEENSA_ILi176EEENSA_ILi32EEEEEENS_10bfloat16_tENS5_IJlSC_lEEESK_SL_NS4_8TiledMMAINS4_8MMA_AtomIJNS4_4SM904GMMA27MMA_64x16x16_F32BF16BF16_SSILNSP_5MajorE0ELSR_0ELNSP_7ScaleInE1ELSS_1EEEEEENS4_6LayoutISD_NS5_IJSC_NSA_ILi0EEESW_EEEEENS5_IJNS4_10UnderscoreESZ_SZ_EEEEENS4_13SM90_TMA_LOADENS4_14ComposedLayoutINS4_7SwizzleILi2ELi4ELi3EEENS4_18smem_ptr_flag_bitsILi16EEENSV_INS5_IJNSA_ILi8EEESI_EEENS5_IJSI_SC_EEEEEEEvNS4_8identityENS4_23SM90_TMA_LOAD_MULTICASTES1C_vS1D_EENS_8epilogue10collective6detail29Sm90TmaWarpSpecializedAdapterINS1H_15DefaultEpilogueISK_SL_SL_NS1G_6thread17LinearCombinationISK_Li1EffLNS1L_9ScaleType4KindE0ELNS_15FloatRoundStyleE2ESK_EENS1_15EpilogueDefaultEEEEEvvEEEEvNT_6ParamsE --------------------------
	.section	.nv.info._ZN7cutlass13device_kernelINS_4gemm6kernel13GemmUniversalIN4cute5tupleIJiiiiEEENS1_10collective13CollectiveMmaINS1_34MainloopSm90TmaGmmaWarpSpecializedILi11ENS5_IJNS4_1CILi2EEENSA_ILi1EEESC_EEENS1_35KernelTmaWarpSpecializedCooperativeEEENS5_IJNSA_ILi128EEENSA_ILi176EEENSA_ILi32EEEEEENS_10bfloat16_tENS5_IJlSC_lEEESK_SL_NS4_8TiledMMAINS4_8MMA_AtomIJNS4_4SM904GMMA27MMA_64x16x16_F32BF16BF16_SSILNSP_5MajorE0ELSR_0ELNSP_7ScaleInE1ELSS_1EEEEEENS4_6LayoutISD_NS5_IJSC_NSA_ILi0EEESW_EEEEENS5_IJNS4_10UnderscoreESZ_SZ_EEEEENS4_13SM90_TMA_LOADENS4_14ComposedLayoutINS4_7SwizzleILi2ELi4ELi3EEENS4_18smem_ptr_flag_bitsILi16EEENSV_INS5_IJNSA_ILi8EEESI_EEENS5_IJSI_SC_EEEEEEEvNS4_8identityENS4_23SM90_TMA_LOAD_MULTICASTES1C_vS1D_EENS_8epilogue10collective6detail29Sm90TmaWarpSpecializedAdapterINS1H_15DefaultEpilogueISK_SL_SL_NS1G_6thread17LinearCombinationISK_Li1EffLNS1L_9ScaleType4KindE0ELNS_15FloatRoundStyleE2ESK_EENS1_15EpilogueDefaultEEEEEvvEEEEvNT_6ParamsE,"",@"SHT_CUDA_INFO"
	.sectionflags	@""
	.align	4


	//----- nvinfo : EIATTR_CUDA_API_VERSION
	.align		4
        /*0000*/ 	.byte	0x04, 0x37
        /*0002*/ 	.short	(.L_21 - .L_20)
.L_20:
        /*0004*/ 	.word	0x00000082


	//----- nvinfo : EIATTR_KPARAM_INFO
	.align		4
.L_21:
        /*0008*/ 	.byte	0x04, 0x17
        /*000a*/ 	.short	(.L_23 - .L_22)
.L_22:
        /*000c*/ 	.word	0x00000000
        /*0010*/ 	.short	0x0000
        /*0012*/ 	.short	0x0070
        /*0014*/ 	.byte	0x00, 0xf0, 0x01, 0x10


	//----- nvinfo : EIATTR_SPARSE_MMA_MASK
	.align		4
.L_23:
        /*0018*/ 	.byte	0x03, 0x50
        /*001a*/ 	.short	0x0000


	//----- nvinfo : EIATTR_MAXREG_COUNT
	.align		4
        /*001c*/ 	.byte	0x03, 0x1b
        /*001e*/ 	.short	0x00a8


	//----- nvinfo : EIATTR_NUM_BARRIERS
	.align		4
        /*0020*/ 	.byte	0x02, 0x4c
        /*0022*/ 	.byte	0x01
	.zero		1


	//----- nvinfo : EIATTR_EXTERNS
	.align		4
        /*0024*/ 	.byte	0x04, 0x0f
        /*0026*/ 	.short	(.L_25 - .L_24)


	//   ....[0]....
	.align		4
.L_24:
        /*0028*/ 	.word	index@(__assertfail)


	//----- nvinfo : EIATTR_MERCURY_ISA_VERSION
	.align		4
.L_25:
        /*002c*/ 	.byte	0x03, 0x5f
        /*002e*/ 	.short	0x0101


	//----- nvinfo : EIATTR_INT_WARP_WIDE_INSTR_OFFSETS
	.align		4
        /*0030*/ 	.byte	0x04, 0x31
        /*0032*/ 	.short	(.L_27 - .L_26)


	//   ....[0]....
.L_26:
        /*0034*/ 	.word	0x00000590


	//   ....[1]....
        /*0038*/ 	.word	0x000005c0


	//   ....[2]....
        /*003c*/ 	.word	0x00000780


	//----- nvinfo : EIATTR_COOP_GROUP_MASK_REGIDS
	.align		4
.L_27:
        /*0040*/ 	.byte	0x04, 0x29
        /*0042*/ 	.short	(.L_29 - .L_28)


	//   ....[0]....
.L_28:
        /*0044*/ 	.word	0xffffffff


	//   ....[1]....
        /*0048*/ 	.word	0xffffffff


	//   ....[2]....
        /*004c*/ 	.word	0xffffffff


	//   ....[3]....
        /*0050*/ 	.word	0xffffffff


	//   ....[4]....
        /*0054*/ 	.word	0xffffffff


	//   ....[5]....
        /*0058*/ 	.word	0xffffffff


	//----- nvinfo : EIATTR_COOP_GROUP_INSTR_OFFSETS
	.align		4
.L_29:
        /*005c*/ 	.byte	0x04, 0x28
        /*005e*/ 	.short	(.L_31 - .L_30)


	//   ....[0]....
.L_30:
        /*0060*/ 	.word	0x00000060


	//   ....[1]....
        /*0064*/ 	.word	0x00000070


	//   ....[2]....
        /*0068*/ 	.word	0x00000130


	//   ....[3]....
        /*006c*/ 	.word	0x000003e0


	//   ....[4]....
        /*0070*/ 	.word	0x00000900


	//   ....[5]....
        /*0074*/ 	.word	0x00001340


	//----- nvinfo : EIATTR_REG_RECONFIG
	.align		4
.L_31:
        /*0078*/ 	.byte	0x01, 0x54
	.zero		2


	//----- nvinfo : EIATTR_SYSCALL_OFFSETS
	.align		4
        /*007c*/ 	.byte	0x04, 0x46
        /*007e*/ 	.short	(.L_33 - .L_32)


	//   ....[0]....
.L_32:
        /*0080*/ 	.word	0x00001500


	//----- nvinfo : EIATTR_MBARRIER_INSTR_OFFSETS
	.align		4
.L_33:
        /*0084*/ 	.byte	0x04, 0x39
        /*0086*/ 	.short	(.L_35 - .L_34)


	//   ....[0]....
.L_34:
        /*0088*/ 	.word	0x00000250
        /*008c*/ 	.word	0x000000ff
        /*0090*/ 	.word	0x00000000
        /*0094*/ 	.short	0x0100
        /*0096*/ 	.byte	0x08
	.zero		1


	//   ....[1]....
        /*0098*/ 	.word	0x00000260
        /*009c*/ 	.word	0x000000ff
        /*00a0*/ 	.word	0x00000058
        /*00a4*/ 	.short	0x0100
        /*00a6*/ 	.byte	0x08
	.zero		1


	//   ....[2]....
        /*00a8*/ 	.word	0x00000270
        /*00ac*/ 	.word	0x000000ff
        /*00b0*/ 	.word	0x00000008
        /*00b4*/ 	.short	0x0100
        /*00b6*/ 	.byte	0x08
	.zero		1


	//   ....[3]....
        /*00b8*/ 	.word	0x00000280
        /*00bc*/ 	.word	0x000000ff
        /*00c0*/ 	.word	0x00000060
        /*00c4*/ 	.short	0x0100
        /*00c6*/ 	.byte	0x08
	.zero		1


	//   ....[4]....
        /*00c8*/ 	.word	0x00000290
        /*00cc*/ 	.word	0x000000ff
        /*00d0*/ 	.word	0x00000010
        /*00d4*/ 	.short	0x0100
        /*00d6*/ 	.byte	0x08
	.zero		1


	//   ....[5]....
        /*00d8*/ 	.word	0x000002a0
        /*00dc*/ 	.word	0x000000ff
        /*00e0*/ 	.word	0x00000068
        /*00e4*/ 	.short	0x0100
        /*00e6*/ 	.byte	0x08
	.zero		1


	//   ....[6]....
        /*00e8*/ 	.word	0x000002b0
        /*00ec*/ 	.word	0x000000ff
        /*00f0*/ 	.word	0x00000018
        /*00f4*/ 	.short	0x0100
        /*00f6*/ 	.byte	0x08
	.zero		1


	//   ....[7]....
        /*00f8*/ 	.word	0x000002c0
        /*00fc*/ 	.word	0x000000ff
        /*0100*/ 	.word	0x00000070
        /*0104*/ 	.short	0x0100
        /*0106*/ 	.byte	0x08
	.zero		1


	//   ....[8]....
        /*0108*/ 	.word	0x000002d0
        /*010c*/ 	.word	0x000000ff
        /*0110*/ 	.word	0x00000020
        /*0114*/ 	.short	0x0100
        /*0116*/ 	.byte	0x08
	.zero		1


	//   ....[9]....
        /*0118*/ 	.word	0x000002e0
        /*011c*/ 	.word	0x000000ff
        /*0120*/ 	.word	0x00000078
        /*0124*/ 	.short	0x0100
        /*0126*/ 	.byte	0x08
	.zero		1


	//   ....[10]....
        /*0128*/ 	.word	0x000002f0
        /*012c*/ 	.word	0x000000ff
        /*0130*/ 	.word	0x00000028
        /*0134*/ 	.short	0x0100
        /*0136*/ 	.byte	0x08
	.zero		1


	//   ....[11]....
        /*0138*/ 	.word	0x00000300
        /*013c*/ 	.word	0x000000ff
        /*0140*/ 	.word	0x00000080
        /*0144*/ 	.short	0x0100
        /*0146*/ 	.byte	0x08
	.zero		1


	//   ....[12]....
        /*0148*/ 	.word	0x00000310
        /*014c*/ 	.word	0x000000ff
        /*0150*/ 	.word	0x00000030
        /*0154*/ 	.short	0x0100
        /*0156*/ 	.byte	0x08
	.zero		1


	//   ....[13]....
        /*0158*/ 	.word	0x00000320
        /*015c*/ 	.word	0x000000ff
        /*0160*/ 	.word	0x00000088
        /*0164*/ 	.short	0x0100
        /*0166*/ 	.byte	0x08
	.zero		1


	//   ....[14]....
        /*0168*/ 	.word	0x00000330
        /*016c*/ 	.word	0x000000ff
        /*0170*/ 	.word	0x00000038
        /*0174*/ 	.short	0x0100
        /*0176*/ 	.byte	0x08
	.zero		1


	//   ....[15]....
        /*0178*/ 	.word	0x00000340
        /*017c*/ 	.word	0x000000ff
        /*0180*/ 	.word	0x00000090
        /*0184*/ 	.short	0x0100
        /*0186*/ 	.byte	0x08
	.zero		1


	//   ....[16]....
        /*0188*/ 	.word	0x00000350
        /*018c*/ 	.word	0x000000ff
        /*0190*/ 	.word	0x00000040
        /*0194*/ 	.short	0x0100
        /*0196*/ 	.byte	0x08
	.zero		1


	//   ....[17]....
        /*0198*/ 	.word	0x00000360
        /*019c*/ 	.word	0x000000ff
        /*01a0*/ 	.word	0x00000098
        /*01a4*/ 	.short	0x0100
        /*01a6*/ 	.byte	0x08
	.zero		1


	//   ....[18]....
        /*01a8*/ 	.word	0x00000370
        /*01ac*/ 	.word	0x000000ff
        /*01b0*/ 	.word	0x00000048
        /*01b4*/ 	.short	0x0100
        /*01b6*/ 	.byte	0x08
	.zero		1


	//   ....[19]....
        /*01b8*/ 	.word	0x00000380
        /*01bc*/ 	.word	0x000000ff
        /*01c0*/ 	.word	0x000000a0
        /*01c4*/ 	.short	0x0100
        /*01c6*/ 	.byte	0x08
	.zero		1


	//   ....[20]....
        /*01c8*/ 	.word	0x00000390
        /*01cc*/ 	.word	0x000000ff
        /*01d0*/ 	.word	0x00000050
        /*01d4*/ 	.short	0x0100
        /*01d6*/ 	.byte	0x08
	.zero		1


	//   ....[21]....
        /*01d8*/ 	.word	0x000003a0
        /*01dc*/ 	.word	0x000000ff
        /*01e0*/ 	.word	0x000000a8
        /*01e4*/ 	.short	0x0100
        /*01e6*/ 	.byte	0x08
	.zero		1


	//   ....[22]....
        /*01e8*/ 	.word	0x00000800
        /*01ec*/ 	.word	0x000000ff
        /*01f0*/ 	.word	0x000000c0
        /*01f4*/ 	.short	0x0100
        /*01f6*/ 	.byte	0x06
	.zero		1


	//   ....[23]....
        /*01f8*/ 	.word	0x00000890
        /*01fc*/ 	.word	0x000000ff
        /*0200*/ 	.word	0x000000c8
        /*0204*/ 	.short	0x0100
        /*0206*/ 	.byte	0x06
	.zero		1


	//   ....[24]....
        /*0208*/ 	.word	0x00001580
        /*020c*/ 	.word	0x00000003
        /*0210*/ 	.word	0x00000000
        /*0214*/ 	.short	0x010a
        /*0216*/ 	.byte	0x3f
	.zero		1


	//   ....[25]....
        /*0218*/ 	.word	0x000015c0
        /*021c*/ 	.word	0x00000003
        /*0220*/ 	.word	0x00000000
        /*0224*/ 	.short	0x010a
        /*0226*/ 	.byte	0x3f
	.zero		1


	//   ....[26]....
        /*0228*/ 	.word	0x000020a0
        /*022c*/ 	.word	0x000000ff
        /*0230*/ 	.word	0x00000000
        /*0234*/ 	.short	0x010a
        /*0236*/ 	.byte	0x07
	.zero		1


	//   ....[27]....
        /*0238*/ 	.word	0x000020e0
        /*023c*/ 	.word	0x000000ff
        /*0240*/ 	.word	0x00000000
        /*0244*/ 	.short	0x010a
        /*0246*/ 	.byte	0x07
	.zero		1


	//   ....[28]....
        /*0248*/ 	.word	0x000029e0
        /*024c*/ 	.word	0x00000005
        /*0250*/ 	.word	0x00000000
        /*0254*/ 	.short	0x0101
        /*0256*/ 	.byte	0x3f
	.zero		1


	//   ....[29]....
        /*0258*/ 	.word	0x00002ba0
        /*025c*/ 	.word	0x00000003
        /*0260*/ 	.word	0x00000000
        /*0264*/ 	.short	0x0101
        /*0266*/ 	.byte	0x3f
	.zero		1


	//   ....[30]....
        /*0268*/ 	.word	0x00009980
        /*026c*/ 	.word	0x00000014
        /*0270*/ 	.word	0x00000058
        /*0274*/ 	.short	0x010a
        /*0276*/ 	.byte	0x3f
	.zero		1


	//   ....[31]....
        /*0278*/ 	.word	0x00009d00
        /*027c*/ 	.word	0x00000003
        /*0280*/ 	.word	0x000000c8
        /*0284*/ 	.short	0x0101
        /*0286*/ 	.byte	0x3f
	.zero		1


	//   ....[32]....
        /*0288*/ 	.word	0x0000a450
        /*028c*/ 	.word	0x00000007
        /*0290*/ 	.word	0x00000000
        /*0294*/ 	.short	0x010a
        /*0296*/ 	.byte	0x3f
	.zero		1


	//   ....[33]....
        /*0298*/ 	.word	0x0000a4d0
        /*029c*/ 	.word	0x00000008
        /*02a0*/ 	.word	0x00000000
        /*02a4*/ 	.short	0x010a
        /*02a6*/ 	.byte	0x3f
	.zero		1


	//   ....[34]....
        /*02a8*/ 	.word	0x0000a560
        /*02ac*/ 	.word	0x00000009
        /*02b0*/ 	.word	0x00000000
        /*02b4*/ 	.short	0x010a
        /*02b6*/ 	.byte	0x3f
	.zero		1


	//   ....[35]....
        /*02b8*/ 	.word	0x0000a5f0
        /*02bc*/ 	.word	0x00000008
        /*02c0*/ 	.word	0x00000000
        /*02c4*/ 	.short	0x010a
        /*02c6*/ 	.byte	0x3f
	.zero		1


	//   ....[36]....
        /*02c8*/ 	.word	0x0000a680
        /*02cc*/ 	.word	0x00000009
        /*02d0*/ 	.word	0x00000000
        /*02d4*/ 	.short	0x010a
        /*02d6*/ 	.byte	0x3f
	.zero		1


	//   ....[37]....
        /*02d8*/ 	.word	0x0000a710
        /*02dc*/ 	.word	0x00000008
        /*02e0*/ 	.word	0x00000000
        /*02e4*/ 	.short	0x010a
        /*02e6*/ 	.byte	0x3f
	.zero		1


	//   ....[38]....
        /*02e8*/ 	.word	0x0000a7a0
        /*02ec*/ 	.word	0x00000009
        /*02f0*/ 	.word	0x00000000
        /*02f4*/ 	.short	0x010a
        /*02f6*/ 	.byte	0x3f
	.zero		1


	//   ....[39]....
        /*02f8*/ 	.word	0x0000a830
        /*02fc*/ 	.word	0x00000008
        /*0300*/ 	.word	0x00000000
        /*0304*/ 	.short	0x010a
        /*0306*/ 	.byte	0x3f
	.zero		1


	//   ....[40]....
        /*0308*/ 	.word	0x0000a8c0
        /*030c*/ 	.word	0x00000009
        /*0310*/ 	.word	0x00000000
        /*0314*/ 	.short	0x010a
        /*0316*/ 	.byte	0x3f
	.zero		1


	//   ....[41]....
        /*0318*/ 	.word	0x0000a950
        /*031c*/ 	.word	0x00000006
        /*0320*/ 	.word	0x00000000
        /*0324*/ 	.short	0x010a
        /*0326*/ 	.byte	0x3f
	.zero		1


	//   ....[42]....
        /*0328*/ 	.word	0x0000a9e0
        /*032c*/ 	.word	0x00000003
        /*0330*/ 	.word	0x00000000
        /*0334*/ 	.short	0x010a
        /*0336*/ 	.byte	0x3f
	.zero		1


	//   ....[43]....
        /*0338*/ 	.word	0x0000aa40
        /*033c*/ 	.word	0x00000003
        /*0340*/ 	.word	0x00000000
        /*0344*/ 	.short	0x010a
        /*0346*/ 	.byte	0x3f
	.zero		1


	//   ....[44]....
        /*0348*/ 	.word	0x0000aaa0
        /*034c*/ 	.word	0x00000006
        /*0350*/ 	.word	0x00000000
        /*0354*/ 	.short	0x010a
        /*0356*/ 	.byte	0x3f
	.zero		1


	//   ....[45]....
        /*0358*/ 	.word	0x0000ab70
        /*035c*/ 	.word	0x00000014
        /*0360*/ 	.word	0x00000058
        /*0364*/ 	.short	0x010a
        /*0366*/ 	.byte	0x3f
	.zero		1


	//   ....[46]....
        /*0368*/ 	.word	0x0000ac40
        /*036c*/ 	.word	0x00000007
        /*0370*/ 	.word	0x00000000
        /*0374*/ 	.short	0x010a
        /*0376*/ 	.byte	0x3f
	.zero		1


	//   ....[47]....
        /*0378*/ 	.word	0x0000ac90
        /*037c*/ 	.word	0x00000008
        /*0380*/ 	.word	0x00000000
        /*0384*/ 	.short	0x010a
        /*0386*/ 	.byte	0x3f
	.zero		1


	//   ....[48]....
        /*0388*/ 	.word	0x0000ace0
        /*038c*/ 	.word	0x00000009
        /*0390*/ 	.word	0x00000000
        /*0394*/ 	.short	0x010a
        /*0396*/ 	.byte	0x3f
	.zero		1


	//   ....[49]....
        /*0398*/ 	.word	0x0000ad30
        /*039c*/ 	.word	0x00000008
        /*03a0*/ 	.word	0x00000000
        /*03a4*/ 	.short	0x010a
        /*03a6*/ 	.byte	0x3f
	.zero		1


	//   ....[50]....
        /*03a8*/ 	.word	0x0000ad80
        /*03ac*/ 	.word	0x00000009
        /*03b0*/ 	.word	0x00000000
        /*03b4*/ 	.short	0x010a
        /*03b6*/ 	.byte	0x3f
	.zero		1


	//   ....[51]....
        /*03b8*/ 	.word	0x0000add0
        /*03bc*/ 	.word	0x00000008
        /*03c0*/ 	.word	0x00000000
        /*03c4*/ 	.short	0x010a
        /*03c6*/ 	.byte	0x3f
	.zero		1


	//   ....[52]....
        /*03c8*/ 	.word	0x0000ae20
        /*03cc*/ 	.word	0x00000009
        /*03d0*/ 	.word	0x00000000
        /*03d4*/ 	.short	0x010a
        /*03d6*/ 	.byte	0x3f
	.zero		1


	//   ....[53]....
        /*03d8*/ 	.word	0x0000ae70
        /*03dc*/ 	.word	0x00000008
        /*03e0*/ 	.word	0x00000000
        /*03e4*/ 	.short	0x010a
        /*03e6*/ 	.byte	0x3f
	.zero		1


	//   ....[54]....
        /*03e8*/ 	.word	0x0000aec0
        /*03ec*/ 	.word	0x00000009
        /*03f0*/ 	.word	0x00000000
        /*03f4*/ 	.short	0x010a
        /*03f6*/ 	.byte	0x3f
	.zero		1


	//   ....[55]....
        /*03f8*/ 	.word	0x0000af10
        /*03fc*/ 	.word	0x00000006
        /*0400*/ 	.word	0x00000000
        /*0404*/ 	.short	0x010a
        /*0406*/ 	.byte	0x3f
	.zero		1


	//----- nvinfo : EIATTR_NUM_MBARRIERS
	.align		4
.L_35:
        /*0408*/ 	.byte	0x03, 0x38
        /*040a*/ 	.short	0x0018


	//----- nvinfo : EIATTR_EXIT_INSTR_OFFSETS
	.align		4
        /*040c*/ 	.byte	0x04, 0x1c
        /*040e*/ 	.short	(.L_37 - .L_36)


	//   ....[0]....
.L_36:
        /*0410*/ 	.word	0x00000a60


	//   ....[1]....
        /*0414*/ 	.word	0x00001270


	//   ....[2]....
        /*0418*/ 	.word	0x000090b0


	//   ....[3]....
        /*041c*/ 	.word	0x00009610


	//   ....[4]....
        /*0420*/ 	.word	0x0000aa30


	//----- nvinfo : EIATTR_MAX_THREADS
	.align		4
.L_37:
        /*0424*/ 	.byte	0x04, 0x05
        /*0426*/ 	.short	(.L_39 - .L_38)
.L_38:
        /*0428*/ 	.word	0x00000180
        /*042c*/ 	.word	0x00000001
        /*0430*/ 	.word	0x00000001


	//----- nvinfo : EIATTR_CRS_STACK_SIZE
	.align		4
.L_39:
        /*0434*/ 	.byte	0x04, 0x1e
        /*0436*/ 	.short	(.L_41 - .L_40)
.L_40:
        /*0438*/ 	.word	0x00000000


	//----- nvinfo : EIATTR_CBANK_PARAM_SIZE
	.align		4
.L_41:
        /*043c*/ 	.byte	0x03, 0x19
        /*043e*/ 	.short	0x0470


	//----- nvinfo : EIATTR_PARAM_CBANK
	.align		4
        /*0440*/ 	.byte	0x04, 0x0a
        /*0442*/ 	.short	(.L_43 - .L_42)
	.align		4
.L_42:
        /*0444*/ 	.word	index@(.nv.constant0._ZN7cutlass13device_kernelINS_4gemm6kernel13GemmUniversalIN4cute5tupleIJiiiiEEENS1_10collective13CollectiveMmaINS1_34MainloopSm90TmaGmmaWarpSpecializedILi11ENS5_IJNS4_1CILi2EEENSA_ILi1EEESC_EEENS1_35KernelTmaWarpSpecializedCooperativeEEENS5_IJNSA_ILi128EEENSA_ILi176EEENSA_ILi32EEEEEENS_10bfloat16_tENS5_IJlSC_lEEESK_SL_NS4_8TiledMMAINS4_8MMA_AtomIJNS4_4SM904GMMA27MMA_64x16x16_F32BF16BF16_SSILNSP_5MajorE0ELSR_0ELNSP_7ScaleInE1ELSS_1EEEEEENS4_6LayoutISD_NS5_IJSC_NSA_ILi0EEESW_EEEEENS5_IJNS4_10UnderscoreESZ_SZ_EEEEENS4_13SM90_TMA_LOADENS4_14ComposedLayoutINS4_7SwizzleILi2ELi4ELi3EEENS4_18smem_ptr_flag_bitsILi16EEENSV_INS5_IJNSA_ILi8EEESI_EEENS5_IJSI_SC_EEEEEEEvNS4_8identityENS4_23SM90_TMA_LOAD_MULTICASTES1C_vS1D_EENS_8epilogue10collective6detail29Sm90TmaWarpSpecializedAdapterINS1H_15DefaultEpilogueISK_SL_SL_NS1G_6thread17LinearCombinationISK_Li1EffLNS1L_9ScaleType4KindE0ELNS_15FloatRoundStyleE2ESK_EENS1_15EpilogueDefaultEEEEEvvEEEEvNT_6ParamsE)
        /*0448*/ 	.short	0x0210
        /*044a*/ 	.short	0x0470


	//----- nvinfo : EIATTR_SW_WAR
	.align		4
.L_43:
        /*044c*/ 	.byte	0x04, 0x36
        /*044e*/ 	.short	(.L_45 - .L_44)
.L_44:
        /*0450*/ 	.word	0x00000008
.L_45:


//--------------------- .nv.callgraph             --------------------------
	.section	.nv.callgraph,"",@"SHT_CUDA_CALLGRAPH"
	.align	4
	.sectionentsize	8
	.align		4
        /*0000*/ 	.word	0x00000000
	.align		4
        /*0004*/ 	.word	0xffffffff
	.align		4
        /*0008*/ 	.word	index@(_ZN7cutlass13device_kernelINS_4gemm6kernel13GemmUniversalIN4cute5tupleIJiiiiEEENS1_10collective13CollectiveMmaINS1_34MainloopSm90TmaGmmaWarpSpecializedILi11ENS5_IJNS4_1CILi2EEENSA_ILi1EEESC_EEENS1_35KernelTmaWarpSpecializedCooperativeEEENS5_IJNSA_ILi128EEENSA_ILi176EEENSA_ILi32EEEEEENS_10bfloat16_tENS5_IJlSC_lEEESK_SL_NS4_8TiledMMAINS4_8MMA_AtomIJNS4_4SM904GMMA27MMA_64x16x16_F32BF16BF16_SSILNSP_5MajorE0ELSR_0ELNSP_7ScaleInE1ELSS_1EEEEEENS4_6LayoutISD_NS5_IJSC_NSA_ILi0EEESW_EEEEENS5_IJNS4_10UnderscoreESZ_SZ_EEEEENS4_13SM90_TMA_LOADENS4_14ComposedLayoutINS4_7SwizzleILi2ELi4ELi3EEENS4_18smem_ptr_flag_bitsILi16EEENSV_INS5_IJNSA_ILi8EEESI_EEENS5_IJSI_SC_EEEEEEEvNS4_8identityENS4_23SM90_TMA_LOAD_MULTICASTES1C_vS1D_EENS_8epilogue10collective6detail29Sm90TmaWarpSpecializedAdapterINS1H_15DefaultEpilogueISK_SL_SL_NS1G_6thread17LinearCombinationISK_Li1EffLNS1L_9ScaleType4KindE0ELNS_15FloatRoundStyleE2ESK_EENS1_15EpilogueDefaultEEEEEvvEEEEvNT_6ParamsE)
	.align		4
        /*000c*/ 	.word	index@(__assertfail)
	.align		4
        /*0010*/ 	.word	0x00000000
	.align		4
        /*0014*/ 	.word	0xfffffffe
	.align		4
        /*0018*/ 	.word	0x00000000
	.align		4
        /*001c*/ 	.word	0xfffffffd
	.align		4
        /*0020*/ 	.word	0x00000000
	.align		4
        /*0024*/ 	.word	0xfffffffc


//--------------------- .nv.constant4             --------------------------
	.section	.nv.constant4,"a",@progbits
	.align	8
	.align		8
.nv.constant4:
        /*0000*/ 	.dword	__assertfail
	.align		8
        /*0008*/ 	.dword	__unnamed_1
	.align		8
        /*0010*/ 	.dword	_ZN39_INTERNAL_4071a6c6_4_k_cu_6d1b8ce8_63074cuda3std3__45__cpo5beginE
	.align		8
        /*0018*/ 	.dword	_ZN39_INTERNAL_4071a6c6_4_k_cu_6d1b8ce8_63074cuda3std3__45__cpo3endE
	.align		8
        /*0020*/ 	.dword	_ZN39_INTERNAL_4071a6c6_4_k_cu_6d1b8ce8_63074cuda3std3__45__cpo6cbeginE
	.align		8
        /*0028*/ 	.dword	_ZN39_INTERNAL_4071a6c6_4_k_cu_6d1b8ce8_63074cuda3std3__45__cpo4cendE
	.align		8
        /*0030*/ 	.dword	_ZN39_INTERNAL_4071a6c6_4_k_cu_6d1b8ce8_63074cuda3std3__441_GLOBAL__N__4071a6c6_4_k_cu_6d1b8ce8_63076ignoreE
	.align		8
        /*0038*/ 	.dword	_ZN39_INTERNAL_4071a6c6_4_k_cu_6d1b8ce8_63074cuda3std3__419piecewise_constructE
	.align		8
        /*0040*/ 	.dword	_ZN39_INTERNAL_4071a6c6_4_k_cu_6d1b8ce8_63074cuda3std3__48in_placeE
	.align		8
        /*0048*/ 	.dword	_ZN39_INTERNAL_4071a6c6_4_k_cu_6d1b8ce8_63074cuda3std6ranges3__45__cpo4swapE
	.align		8
        /*0050*/ 	.dword	_ZN39_INTERNAL_4071a6c6_4_k_cu_6d1b8ce8_63074cuda3std6ranges3__45__cpo9iter_moveE
	.align		8
        /*0058*/ 	.dword	_ZN39_INTERNAL_4071a6c6_4_k_cu_6d1b8ce8_63074cute7productE
	.align		8
        /*0060*/ 	.dword	_ZN39_INTERNAL_4071a6c6_4_k_cu_6d1b8ce8_63074cute1_E
	.align		8
        /*0068*/ 	.dword	$str$22
	.align		8
        /*0070*/ 	.dword	$str$23


//--------------------- .text._ZN7cutlass13device_kernelINS_4gemm6kernel13GemmUniversalIN4cute5tupleIJiiiiEEENS1_10collective13CollectiveMmaINS1_34MainloopSm90TmaGmmaWarpSpecializedILi11ENS5_IJNS4_1CILi2EEENSA_ILi1EEESC_EEENS1_35KernelTmaWarpSpecializedCooperativeEEENS5_IJNSA_ILi128EEENSA_ILi176EEENSA_ILi32EEEEEENS_10bfloat16_tENS5_IJlSC_lEEESK_SL_NS4_8TiledMMAINS4_8MMA_AtomIJNS4_4SM904GMMA27MMA_64x16x16_F32BF16BF16_SSILNSP_5MajorE0ELSR_0ELNSP_7ScaleInE1ELSS_1EEEEEENS4_6LayoutISD_NS5_IJSC_NSA_ILi0EEESW_EEEEENS5_IJNS4_10UnderscoreESZ_SZ_EEEEENS4_13SM90_TMA_LOADENS4_14ComposedLayoutINS4_7SwizzleILi2ELi4ELi3EEENS4_18smem_ptr_flag_bitsILi16EEENSV_INS5_IJNSA_ILi8EEESI_EEENS5_IJSI_SC_EEEEEEEvNS4_8identityENS4_23SM90_TMA_LOAD_MULTICASTES1C_vS1D_EENS_8epilogue10collective6detail29Sm90TmaWarpSpecializedAdapterINS1H_15DefaultEpilogueISK_SL_SL_NS1G_6thread17LinearCombinationISK_Li1EffLNS1L_9ScaleType4KindE0ELNS_15FloatRoundStyleE2ESK_EENS1_15EpilogueDefaultEEEEEvvEEEEvNT_6ParamsE --------------------------
	.section	.text._ZN7cutlass13device_kernelINS_4gemm6kernel13GemmUniversalIN4cute5tupleIJiiiiEEENS1_10collective13CollectiveMmaINS1_34MainloopSm90TmaGmmaWarpSpecializedILi11ENS5_IJNS4_1CILi2EEENSA_ILi1EEESC_EEENS1_35KernelTmaWarpSpecializedCooperativeEEENS5_IJNSA_ILi128EEENSA_ILi176EEENSA_ILi32EEEEEENS_10bfloat16_tENS5_IJlSC_lEEESK_SL_NS4_8TiledMMAINS4_8MMA_AtomIJNS4_4SM904GMMA27MMA_64x16x16_F32BF16BF16_SSILNSP_5MajorE0ELSR_0ELNSP_7ScaleInE1ELSS_1EEEEEENS4_6LayoutISD_NS5_IJSC_NSA_ILi0EEESW_EEEEENS5_IJNS4_10UnderscoreESZ_SZ_EEEEENS4_13SM90_TMA_LOADENS4_14ComposedLayoutINS4_7SwizzleILi2ELi4ELi3EEENS4_18smem_ptr_flag_bitsILi16EEENSV_INS5_IJNSA_ILi8EEESI_EEENS5_IJSI_SC_EEEEEEEvNS4_8identityENS4_23SM90_TMA_LOAD_MULTICASTES1C_vS1D_EENS_8epilogue10collective6detail29Sm90TmaWarpSpecializedAdapterINS1H_15DefaultEpilogueISK_SL_SL_NS1G_6thread17LinearCombinationISK_Li1EffLNS1L_9ScaleType4KindE0ELNS_15FloatRoundStyleE2ESK_EENS1_15EpilogueDefaultEEEEEvvEEEEvNT_6ParamsE,"ax",@progbits
	.align	128
.text._ZN7cutlass13device_kernelINS_4gemm6kernel13GemmUniversalIN4cute5tupleIJiiiiEEENS1_10collective13CollectiveMmaINS1_34MainloopSm90TmaGmmaWarpSpecializedILi11ENS5_IJNS4_1CILi2EEENSA_ILi1EEESC_EEENS1_35KernelTmaWarpSpecializedCooperativeEEENS5_IJNSA_ILi128EEENSA_ILi176EEENSA_ILi32EEEEEENS_10bfloat16_tENS5_IJlSC_lEEESK_SL_NS4_8TiledMMAINS4_8MMA_AtomIJNS4_4SM904GMMA27MMA_64x16x16_F32BF16BF16_SSILNSP_5MajorE0ELSR_0ELNSP_7ScaleInE1ELSS_1EEEEEENS4_6LayoutISD_NS5_IJSC_NSA_ILi0EEESW_EEEEENS5_IJNS4_10UnderscoreESZ_SZ_EEEEENS4_13SM90_TMA_LOADENS4_14ComposedLayoutINS4_7SwizzleILi2ELi4ELi3EEENS4_18smem_ptr_flag_bitsILi16EEENSV_INS5_IJNSA_ILi8EEESI_EEENS5_IJSI_SC_EEEEEEEvNS4_8identityENS4_23SM90_TMA_LOAD_MULTICASTES1C_vS1D_EENS_8epilogue10collective6detail29Sm90TmaWarpSpecializedAdapterINS1H_15DefaultEpilogueISK_SL_SL_NS1G_6thread17LinearCombinationISK_Li1EffLNS1L_9ScaleType4KindE0ELNS_15FloatRoundStyleE2ESK_EENS1_15EpilogueDefaultEEEEEvvEEEEvNT_6ParamsE:
        .type           _ZN7cutlass13device_kernelINS_4gemm6kernel13GemmUniversalIN4cute5tupleIJiiiiEEENS1_10collective13CollectiveMmaINS1_34MainloopSm90TmaGmmaWarpSpecializedILi11ENS5_IJNS4_1CILi2EEENSA_ILi1EEESC_EEENS1_35KernelTmaWarpSpecializedCooperativeEEENS5_IJNSA_ILi128EEENSA_ILi176EEENSA_ILi32EEEEEENS_10bfloat16_tENS5_IJlSC_lEEESK_SL_NS4_8TiledMMAINS4_8MMA_AtomIJNS4_4SM904GMMA27MMA_64x16x16_F32BF16BF16_SSILNSP_5MajorE0ELSR_0ELNSP_7ScaleInE1ELSS_1EEEEEENS4_6LayoutISD_NS5_IJSC_NSA_ILi0EEESW_EEEEENS5_IJNS4_10UnderscoreESZ_SZ_EEEEENS4_13SM90_TMA_LOADENS4_14ComposedLayoutINS4_7SwizzleILi2ELi4ELi3EEENS4_18smem_ptr_flag_bitsILi16EEENSV_INS5_IJNSA_ILi8EEESI_EEENS5_IJSI_SC_EEEEEEEvNS4_8identityENS4_23SM90_TMA_LOAD_MULTICASTES1C_vS1D_EENS_8epilogue10collective6detail29Sm90TmaWarpSpecializedAdapterINS1H_15DefaultEpilogueISK_SL_SL_NS1G_6thread17LinearCombinationISK_Li1EffLNS1L_9ScaleType4KindE0ELNS_15FloatRoundStyleE2ESK_EENS1_15EpilogueDefaultEEEEEvvEEEEvNT_6ParamsE,@function
        .size           _ZN7cutlass13device_kernelINS_4gemm6kernel13GemmUniversalIN4cute5tupleIJiiiiEEENS1_10collective13CollectiveMmaINS1_34MainloopSm90TmaGmmaWarpSpecializedILi11ENS5_IJNS4_1CILi2EEENSA_ILi1EEESC_EEENS1_35KernelTmaWarpSpecializedCooperativeEEENS5_IJNSA_ILi128EEENSA_ILi176EEENSA_ILi32EEEEEENS_10bfloat16_tENS5_IJlSC_lEEESK_SL_NS4_8TiledMMAINS4_8MMA_AtomIJNS4_4SM904GMMA27MMA_64x16x16_F32BF16BF16_SSILNSP_5MajorE0ELSR_0ELNSP_7ScaleInE1ELSS_1EEEEEENS4_6LayoutISD_NS5_IJSC_NSA_ILi0EEESW_EEEEENS5_IJNS4_10UnderscoreESZ_SZ_EEEEENS4_13SM90_TMA_LOADENS4_14ComposedLayoutINS4_7SwizzleILi2ELi4ELi3EEENS4_18smem_ptr_flag_bitsILi16EEENSV_INS5_IJNSA_ILi8EEESI_EEENS5_IJSI_SC_EEEEEEEvNS4_8identityENS4_23SM90_TMA_LOAD_MULTICASTES1C_vS1D_EENS_8epilogue10collective6detail29Sm90TmaWarpSpecializedAdapterINS1H_15DefaultEpilogueISK_SL_SL_NS1G_6thread17LinearCombinationISK_Li1EffLNS1L_9ScaleType4KindE0ELNS_15FloatRoundStyleE2ESK_EENS1_15EpilogueDefaultEEEEEvvEEEEvNT_6ParamsE,(.L_x_260 - _ZN7cutlass13device_kernelINS_4gemm6kernel13GemmUniversalIN4cute5tupleIJiiiiEEENS1_10collective13CollectiveMmaINS1_34MainloopSm90TmaGmmaWarpSpecializedILi11ENS5_IJNS4_1CILi2EEENSA_ILi1EEESC_EEENS1_35KernelTmaWarpSpecializedCooperativeEEENS5_IJNSA_ILi128EEENSA_ILi176EEENSA_ILi32EEEEEENS_10bfloat16_tENS5_IJlSC_lEEESK_SL_NS4_8TiledMMAINS4_8MMA_AtomIJNS4_4SM904GMMA27MMA_64x16x16_F32BF16BF16_SSILNSP_5MajorE0ELSR_0ELNSP_7ScaleInE1ELSS_1EEEEEENS4_6LayoutISD_NS5_IJSC_NSA_ILi0EEESW_EEEEENS5_IJNS4_10UnderscoreESZ_SZ_EEEEENS4_13SM90_TMA_LOADENS4_14ComposedLayoutINS4_7SwizzleILi2ELi4ELi3EEENS4_18smem_ptr_flag_bitsILi16EEENSV_INS5_IJNSA_ILi8EEESI_EEENS5_IJSI_SC_EEEEEEEvNS4_8identityENS4_23SM90_TMA_LOAD_MULTICASTES1C_vS1D_EENS_8epilogue10collective6detail29Sm90TmaWarpSpecializedAdapterINS1H_15DefaultEpilogueISK_SL_SL_NS1G_6thread17LinearCombinationISK_Li1EffLNS1L_9ScaleType4KindE0ELNS_15FloatRoundStyleE2ESK_EENS1_15EpilogueDefaultEEEEEvvEEEEvNT_6ParamsE)
        .other          _ZN7cutlass13device_kernelINS_4gemm6kernel13GemmUniversalIN4cute5tupleIJiiiiEEENS1_10collective13CollectiveMmaINS1_34MainloopSm90TmaGmmaWarpSpecializedILi11ENS5_IJNS4_1CILi2EEENSA_ILi1EEESC_EEENS1_35KernelTmaWarpSpecializedCooperativeEEENS5_IJNSA_ILi128EEENSA_ILi176EEENSA_ILi32EEEEEENS_10bfloat16_tENS5_IJlSC_lEEESK_SL_NS4_8TiledMMAINS4_8MMA_AtomIJNS4_4SM904GMMA27MMA_64x16x16_F32BF16BF16_SSILNSP_5MajorE0ELSR_0ELNSP_7ScaleInE1ELSS_1EEEEEENS4_6LayoutISD_NS5_IJSC_NSA_ILi0EEESW_EEEEENS5_IJNS4_10UnderscoreESZ_SZ_EEEEENS4_13SM90_TMA_LOADENS4_14ComposedLayoutINS4_7SwizzleILi2ELi4ELi3EEENS4_18smem_ptr_flag_bitsILi16EEENSV_INS5_IJNSA_ILi8EEESI_EEENS5_IJSI_SC_EEEEEEEvNS4_8identityENS4_23SM90_TMA_LOAD_MULTICASTES1C_vS1D_EENS_8epilogue10collective6detail29Sm90TmaWarpSpecializedAdapterINS1H_15DefaultEpilogueISK_SL_SL_NS1G_6thread17LinearCombinationISK_Li1EffLNS1L_9ScaleType4KindE0ELNS_15FloatRoundStyleE2ESK_EENS1_15EpilogueDefaultEEEEEvvEEEEvNT_6ParamsE,@"STO_CUDA_ENTRY STV_DEFAULT"
_ZN7cutlass13device_kernelINS_4gemm6kernel13GemmUniversalIN4cute5tupleIJiiiiEEENS1_10collective13CollectiveMmaINS1_34MainloopSm90TmaGmmaWarpSpecializedILi11ENS5_IJNS4_1CILi2EEENSA_ILi1EEESC_EEENS1_35KernelTmaWarpSpecializedCooperativeEEENS5_IJNSA_ILi128EEENSA_ILi176EEENSA_ILi32EEEEEENS_10bfloat16_tENS5_IJlSC_lEEESK_SL_NS4_8TiledMMAINS4_8MMA_AtomIJNS4_4SM904GMMA27MMA_64x16x16_F32BF16BF16_SSILNSP_5MajorE0ELSR_0ELNSP_7ScaleInE1ELSS_1EEEEEENS4_6LayoutISD_NS5_IJSC_NSA_ILi0EEESW_EEEEENS5_IJNS4_10UnderscoreESZ_SZ_EEEEENS4_13SM90_TMA_LOADENS4_14ComposedLayoutINS4_7SwizzleILi2ELi4ELi3EEENS4_18smem_ptr_flag_bitsILi16EEENSV_INS5_IJNSA_ILi8EEESI_EEENS5_IJSI_SC_EEEEEEEvNS4_8identityENS4_23SM90_TMA_LOAD_MULTICASTES1C_vS1D_EENS_8epilogue10collective6detail29Sm90TmaWarpSpecializedAdapterINS1H_15DefaultEpilogueISK_SL_SL_NS1G_6thread17LinearCombinationISK_Li1EffLNS1L_9ScaleType4KindE0ELNS_15FloatRoundStyleE2ESK_EENS1_15EpilogueDefaultEEEEEvvEEEEvNT_6ParamsE:
[----:B------:R-:W0:Y:S01]  /*0000*/  LDC R1, c[0x0][0x28] ;  /* 0x00000a00ff017b82 */ /* 0x000e220000000800 */
[----:B------:R-:W1:Y:S01]  /*0010*/  S2R R18, SR_TID.X ;  /* 0x0000000000127919 */ /* 0x000e620000002100 */
[----:B------:R-:W-:Y:S01]  /*0020*/  ELECT P0, URZ, PT ;  /* 0x00000000003f782f */ /* 0x000fe20003800000 */
[----:B------:R-:W-:Y:S01]  /*0030*/  BSSY B0, `(.L_x_0) ;  /* 0x000000f000007945 */ /* 0x000fe20003800000 */
[--C-:B-1----:R-:W-:Y:S02]  /*0040*/  SHF.R.U32.HI R0, RZ, 0x5, R18.reuse ;  /* 0x00000005ff007819 */ /* 0x102fe40000011612 */
[----:B------:R-:W-:-:S03]  /*0050*/  SHF.R.U32.HI R3, RZ, 0x7, R18 ;  /* 0x00000007ff037819 */ /* 0x000fc60000011612 */
[----:B------:R-:W1:Y:S04]  /*0060*/  SHFL.IDX PT, R2, R0, RZ, 0x1f ;  /* 0x00001fff00027589 */ /* 0x000e6800000e0000 */
[----:B------:R2:W3:Y:S01]  /*0070*/  SHFL.IDX PT, R5, R3, RZ, 0x1f ;  /* 0x00001fff03057589 */ /* 0x0004e200000e0000 */
[----:B-1----:R-:W-:-:S13]  /*0080*/  ISETP.NE.OR P0, PT, R2, RZ, !P0 ;  /* 0x000000ff0200720c */ /* 0x002fda0004705670 */
[----:B0-23--:R-:W-:Y:S05]  /*0090*/  @P0 BRA `(.L_x_1) ;  /* 0x0000000000200947 */ /* 0x00dfea0003800000 */
[----:B------:R-:W-:Y:S02]  /*00a0*/  ULDC.64 UR4, c[0x0][0x198] ;  /* 0x0000660000047ab9 */ /* 0x000fe40000000a00 */
[----:B------:R-:W-:Y:S02]  /*00b0*/  UIADD3 UR6, UP0, UR4, 0xf0, URZ ;  /* 0x000000f004067890 */ /* 0x000fe4000ff1e03f */
[----:B------:R-:W-:Y:S02]  /*00c0*/  UIADD3 UR4, UP1, UR4, 0x1f0, URZ ;  /* 0x000001f004047890 */ /* 0x000fe4000ff3e03f */
[----:B------:R-:W-:Y:S02]  /*00d0*/  UIADD3.X UR7, URZ, UR5, URZ, UP0, !UPT ;  /* 0x000000053f077290 */ /* 0x000fe400087fe43f */
[----:B------:R-:W-:-:S07]  /*00e0*/  UIADD3.X UR5, URZ, UR5, URZ, UP1, !UPT ;  /* 0x000000053f057290 */ /* 0x000fce0008ffe43f */
[----:B------:R0:W-:Y:S02]  /*00f0*/  UTMACCTL.PF [UR6] ;  /* 0x00000000060079b9 */ /* 0x0001e40008040000 */
[----:B------:R0:W-:Y:S02]  /*0100*/  UTMACCTL.PF [UR4] ;  /* 0x00000000040079b9 */ /* 0x0001e40008040000 */
[----:B0-----:R-:W-:Y:S01]  /*0110*/  NOP ;  /* 0x0000000000007918 */ /* 0x001fe20000000000 */
.L_x_1:
[----:B------:R-:W-:Y:S05]  /*0120*/  BSYNC B0 ;  /* 0x0000000000007941 */ /* 0x000fea0003800000 */
.L_x_0:
[----:B------:R-:W0:Y:S02]  /*0130*/  SHFL.IDX PT, R3, R0, RZ, 0x1f ;  /* 0x00001fff00037589 */ /* 0x000e2400000e0000 */
[----:B0-----:R-:W-:-:S13]  /*0140*/  ISETP.NE.AND P0, PT, R3, RZ, PT ;  /* 0x000000ff0300720c */ /* 0x001fda0003f05270 */
[----:B------:R-:W-:Y:S05]  /*0150*/  @P0 BRA `(.L_x_2) ;  /* 0x00000000009c0947 */ /* 0x000fea0003800000 */
[----:B------:R-:W-:Y:S01]  /*0160*/  ELECT P0, URZ, PT ;  /* 0x00000000003f782f */ /* 0x000fe20003800000 */
[----:B------:R-:W-:-:S12]  /*0170*/  BSSY B0, `(.L_x_2) ;  /* 0x0000025000007945 */ /* 0x000fd80003800000 */
[----:B------:R-:W-:Y:S05]  /*0180*/  @!P0 BRA `(.L_x_3) ;  /* 0x00000000008c8947 */ /* 0x000fea0003800000 */
[----:B------:R-:W0:Y:S01]  /*0190*/  S2UR UR8, SR_CgaCtaId ;  /* 0x00000000000879c3 */ /* 0x000e220000008800 */
[----:B------:R-:W-:Y:S01]  /*01a0*/  UMOV UR4, 0x400 ;  /* 0x0000040000047882 */ /* 0x000fe20000000000 */
[----:B------:R-:W-:Y:S01]  /*01b0*/  UMOV UR5, 0x1 ;  /* 0x0000000100057882 */ /* 0x000fe20000000000 */
[----:B------:R-:W-:Y:S02]  /*01c0*/  UMOV UR6, 0x4 ;  /* 0x0000000400067882 */ /* 0x000fe40000000000 */
[----:B------:R-:W-:-:S04]  /*01d0*/  UIADD3 UR6, -UR6, 0x100000, URZ ;  /* 0x0010000006067890 */ /* 0x000fc8000fffe13f */
[----:B------:R-:W-:Y:S02]  /*01e0*/  USHF.L.U32 UR7, UR6, 0xb, URZ ;  /* 0x0000000b06077899 */ /* 0x000fe4000800063f */
[----:B------:R-:W-:Y:S02]  /*01f0*/  USHF.L.U32 UR6, UR6, 0x1, URZ ;  /* 0x0000000106067899 */ /* 0x000fe4000800063f */
[----:B0-----:R-:W-:Y:S02]  /*0200*/  ULEA UR8, UR8, UR4, 0x18 ;  /* 0x0000000408087291 */ /* 0x001fe4000f8ec03f */
[----:B------:R-:W-:-:S04]  /*0210*/  UIADD3 UR4, -UR5, 0x100000, URZ ;  /* 0x0010000005047890 */ /* 0x000fc8000fffe13f */
[----:B------:R-:W-:Y:S02]  /*0220*/  USHF.L.U32 UR5, UR4, 0xb, URZ ;  /* 0x0000000b04057899 */ /* 0x000fe4000800063f */
[----:B------:R-:W-:Y:S01]  /*0230*/  USHF.L.U32 UR4, UR4, 0x1, URZ ;  /* 0x0000000104047899 */ /* 0x000fe2000800063f */
[----:B------:R-:W0:Y:S11]  /*0240*/  FENCE.VIEW.ASYNC.S ;  /* 0x00000000000073c6 */ /* 0x000e360000000000 */
[----:B0-----:R0:W1:Y:S01]  /*0250*/  SYNCS.EXCH.64 URZ, [UR8], UR4 ;  /* 0x00000004083f75b2 */ /* 0x0010620008000100 */
[----:B------:R0:W2:Y:S01]  /*0260*/  SYNCS.EXCH.64 URZ, [UR8+0x58], UR6 ;  /* 0x00005806083f75b2 */ /* 0x0000a20008000100 */
[----:B------:R0:W3:Y:S01]  /*0270*/  SYNCS.EXCH.64 URZ, [UR8+0x8], UR4 ;  /* 0x00000804083f75b2 */ /* 0x0000e20008000100 */
[----:B------:R0:W4:Y:S01]  /*0280*/  SYNCS.EXCH.64 URZ, [UR8+0x60], UR6 ;  /* 0x00006006083f75b2 */ /* 0x0001220008000100 */
[----:B------:R0:W0:Y:S01]  /*0290*/  SYNCS.EXCH.64 URZ, [UR8+0x10], UR4 ;  /* 0x00001004083f75b2 */ /* 0x0000220008000100 */
        /* <DEDUP_REMOVED lines=17> */
[----:B------:R-:W-:Y:S01]  /*03b0*/  NOP ;  /* 0x0000000000007918 */ /* 0x000fe20000000000 */
.L_x_3:
[----:B0-----:R-:W-:Y:S05]  /*03c0*/  BSYNC B0 ;  /* 0x0000000000007941 */ /* 0x001fea0003800000 */
.L_x_2:
[----:B------:R-:W-:Y:S01]  /*03d0*/  SHF.R.S32.HI R7, RZ, 0x1f, R18 ;  /* 0x0000001fff077819 */ /* 0x000fe20000011412 */
[----:B------:R-:W0:Y:S01]  /*03e0*/  SHFL.IDX PT, R0, R0, RZ, 0x1f ;  /* 0x00001fff00007589 */ /* 0x000e2200000e0000 */
[----:B------:R-:W5:Y:S01]  /*03f0*/  S2UR UR8, SR_CTAID.X ;  /* 0x00000000000879c3 */ /* 0x000f620000002500 */
[----:B------:R-:W-:Y:S02]  /*0400*/  ELECT P0, URZ, PT ;  /* 0x00000000003f782f */ /* 0x000fe40003800000 */
[----:B------:R-:W-:Y:S01]  /*0410*/  LEA.HI R7, R7, R18, RZ, 0x7 ;  /* 0x0000001207077211 */ /* 0x000fe200078f38ff */
[----:B------:R-:W1:Y:S01]  /*0420*/  S2R R4, SR_CTAID.Y ;  /* 0x0000000000047919 */ /* 0x000e620000002600 */
[----:B------:R-:W-:Y:S01]  /*0430*/  SHF.R.S32.HI R8, RZ, 0x1f, R3 ;  /* 0x0000001fff087819 */ /* 0x000fe20000011403 */
[----:B------:R-:W-:Y:S01]  /*0440*/  ULDC UR4, c[0x0][0x150] ;  /* 0x0000540000047ab9 */ /* 0x000fe20000000800 */
[----:B------:R-:W-:Y:S01]  /*0450*/  LOP3.LUT R7, R7, 0xffffff80, RZ, 0xc0, !PT ;  /* 0xffffff8007077812 */ /* 0x000fe200078ec0ff */
[----:B------:R-:W-:Y:S01]  /*0460*/  NOP ;  /* 0x0000000000007918 */ /* 0x000fe20000000000 */
[----:B------:R-:W-:Y:S01]  /*0470*/  LEA.HI R8, R8, R3, RZ, 0x2 ;  /* 0x0000000308087211 */ /* 0x000fe200078f10ff */
[----:B------:R-:W2:Y:S01]  /*0480*/  LDC R10, c[0x0][0x144] ;  /* 0x00005100ff0a7b82 */ /* 0x000ea20000000800 */
[----:B------:R-:W-:Y:S01]  /*0490*/  NOP ;  /* 0x0000000000007918 */ /* 0x000fe20000000000 */
[----:B------:R-:W-:Y:S01]  /*04a0*/  IMAD.IADD R6, R18, 0x1, -R7 ;  /* 0x0000000112067824 */ /* 0x000fe200078e0a07 */
[----:B------:R-:W-:Y:S01]  /*04b0*/  LOP3.LUT R8, R8, 0x3ffffffc, RZ, 0xc0, !PT ;  /* 0x3ffffffc08087812 */ /* 0x000fe200078ec0ff */
[----:B------:R-:W-:Y:S01]  /*04c0*/  IMAD.MOV.U32 R23, RZ, RZ, 0x1 ;  /* 0x00000001ff177424 */ /* 0x000fe200078e00ff */
[----:B------:R-:W-:-:S02]  /*04d0*/  ISETP.NE.AND P3, PT, R5, RZ, PT ;  /* 0x000000ff0500720c */ /* 0x000fc40003f65270 */
[----:B------:R-:W-:Y:S01]  /*04e0*/  SHF.R.S32.HI R7, RZ, 0x1f, R6 ;  /* 0x0000001fff077819 */ /* 0x000fe20000011406 */
[----:B------:R-:W-:Y:S01]  /*04f0*/  IMAD.IADD R8, R3, 0x1, -R8 ;  /* 0x0000000103087824 */ /* 0x000fe200078e0a08 */
[----:B------:R-:W3:Y:S02]  /*0500*/  LDC R13, c[0x0][0x140] ;  /* 0x00005000ff0d7b82 */ /* 0x000ee40000000800 */
[----:B------:R-:W-:Y:S02]  /*0510*/  LEA.HI R7, R7, R6, RZ, 0x3 ;  /* 0x0000000607077211 */ /* 0x000fe400078f18ff */
[----:B0-----:R-:W-:Y:S02]  /*0520*/  ISETP.NE.OR P0, PT, R0, RZ, !P0 ;  /* 0x000000ff0000720c */ /* 0x001fe40004705670 */
[--C-:B------:R-:W-:Y:S02]  /*0530*/  SHF.R.S32.HI R0, RZ, 0x3, R7.reuse ;  /* 0x00000003ff007819 */ /* 0x100fe40000011407 */
[----:B------:R-:W-:-:S02]  /*0540*/  SHF.R.S32.HI R7, RZ, 0x1f, R7 ;  /* 0x0000001fff077819 */ /* 0x000fc40000011407 */
[----:B-----5:R-:W-:Y:S02]  /*0550*/  I2FP.F32.U32 R9, UR8 ;  /* 0x0000000800097c45 */ /* 0x020fe40008201000 */
[----:B------:R-:W-:-:S03]  /*0560*/  LEA.HI R7, R7, R0, RZ, 0x2 ;  /* 0x0000000007077211 */ /* 0x000fc600078f10ff */
[----:B------:R-:W-:Y:S01]  /*0570*/  FMUL R9, R9, UR4 ;  /* 0x0000000409097c20 */ /* 0x000fe20008400000 */
[----:B------:R-:W-:Y:S01]  /*0580*/  LOP3.LUT R7, R7, 0xfffffffc, RZ, 0xc0, !PT ;  /* 0xfffffffc07077812 */ /* 0x000fe200078ec0ff */
[----:B------:R-:W-:Y:S01]  /*0590*/  VOTEU.ALL UP0, P0 ;  /* 0x00000000003f7886 */ /* 0x000fe20000000000 */
[----:B-1----:R-:W-:Y:S01]  /*05a0*/  I2FP.F32.U32 R3, R4 ;  /* 0x0000000400037245 */ /* 0x002fe20000201000 */
[----:B------:R-:W-:Y:S01]  /*05b0*/  ULDC UR4, c[0x0][0x154] ;  /* 0x0000550000047ab9 */ /* 0x000fe20000000800 */
[----:B------:R-:W-:Y:S01]  /*05c0*/  VOTEU.ALL UP1, P0 ;  /* 0x00000000003f7886 */ /* 0x000fe20000020000 */
[----:B------:R-:W0:Y:S01]  /*05d0*/  F2I.U32.TRUNC.NTZ R9, R9 ;  /* 0x0000000900097305 */ /* 0x000e22000020f000 */
[----:B------:R-:W-:Y:S01]  /*05e0*/  IMAD.IADD R7, R0, 0x1, -R7 ;  /* 0x0000000100077824 */ /* 0x000fe200078e0a07 */
[----:B------:R-:W1:Y:S01]  /*05f0*/  @!UP0 S2UR UR7, SR_CgaCtaId ;  /* 0x00000000000789c3 */ /* 0x000e620000008800 */
[----:B------:R-:W-:Y:S01]  /*0600*/  FMUL R12, R3, UR4 ;  /* 0x00000004030c7c20 */ /* 0x000fe20008400000 */
[----:B------:R-:W-:Y:S01]  /*0610*/  UMOV UR4, 0x20 ;  /* 0x0000002000047882 */ /* 0x000fe20000000000 */
[----:B------:R-:W-:Y:S01]  /*0620*/  IMAD R8, R8, 0x4, R7 ;  /* 0x0000000408087824 */ /* 0x000fe200078e0207 */
[----:B------:R-:W-:Y:S01]  /*0630*/  @!UP0 UMOV UR6, 0x400 ;  /* 0x0000040000068882 */ /* 0x000fe20000000000 */
[----:B------:R-:W-:-:S04]  /*0640*/  @!UP0 UIADD3 UR4, -UR4, 0x100000, URZ ;  /* 0x0010000004048890 */ /* 0x000fc8000fffe13f */
[----:B------:R-:W-:Y:S02]  /*0650*/  @!UP0 USHF.L.U32 UR5, UR4, 0xb, URZ ;  /* 0x0000000b04058899 */ /* 0x000fe4000800063f */
[----:B------:R-:W-:Y:S01]  /*0660*/  @!UP0 USHF.L.U32 UR4, UR4, 0x1, URZ ;  /* 0x0000000104048899 */ /* 0x000fe2000800063f */
[----:B---3--:R-:W-:Y:S01]  /*0670*/  ISETP.EQ.U32.AND P2, PT, R13, 0x1, PT ;  /* 0x000000010d00780c */ /* 0x008fe20003f42070 */
[----:B------:R-:W3:Y:S01]  /*0680*/  F2I.U32.TRUNC.NTZ R12, R12 ;  /* 0x0000000c000c7305 */ /* 0x000ee2000020f000 */
[----:B------:R-:W-:Y:S01]  /*0690*/  LEA.HI R0, R8, R8, RZ, 0x1 ;  /* 0x0000000808007211 */ /* 0x000fe200078f08ff */
[----:B------:R-:W5:Y:S03]  /*06a0*/  LDC R7, c[0x0][0x148] ;  /* 0x00005200ff077b82 */ /* 0x000f660000000800 */
[----:B------:R-:W-:Y:S01]  /*06b0*/  LOP3.LUT R11, R0, 0xfffffffe, RZ, 0xc0, !PT ;  /* 0xfffffffe000b7812 */ /* 0x000fe200078ec0ff */
[----:B0-----:R-:W-:Y:S01]  /*06c0*/  IMAD.MOV R15, RZ, RZ, -R9 ;  /* 0x000000ffff0f7224 */ /* 0x001fe200078e0a09 */
[----:B------:R-:W-:-:S03]  /*06d0*/  SHF.R.S32.HI R9, RZ, 0x1f, R2 ;  /* 0x0000001fff097819 */ /* 0x000fc60000011402 */
[----:B--2---:R-:W-:Y:S01]  /*06e0*/  IMAD R3, R10, R15, UR8 ;  /* 0x000000080a037e24 */ /* 0x004fe2000f8e020f */
[----:B------:R-:W-:Y:S01]  /*06f0*/  LEA.HI R9, R9, R2, RZ, 0x2 ;  /* 0x0000000209097211 */ /* 0x000fe200078f10ff */
[C---:B------:R-:W-:Y:S02]  /*0700*/  IMAD.IADD R0, R8.reuse, 0x1, -R11 ;  /* 0x0000000108007824 */ /* 0x040fe400078e0a0b */
[----:B------:R-:W-:Y:S01]  /*0710*/  IMAD.SHL.U32 R11, R8, 0x4, RZ ;  /* 0x00000004080b7824 */ /* 0x000fe200078e00ff */
[----:B------:R-:W-:Y:S01]  /*0720*/  LOP3.LUT R9, R9, 0xfffffffc, RZ, 0xc0, !PT ;  /* 0xfffffffc09097812 */ /* 0x000fe200078ec0ff */
[----:B---3--:R-:W-:Y:S01]  /*0730*/  IMAD.MOV R21, RZ, RZ, -R12 ;  /* 0x000000ffff157224 */ /* 0x008fe200078e0a0c */
[----:B------:R-:W-:Y:S01]  /*0740*/  ISETP.NE.AND P4, PT, R0, R3, PT ;  /* 0x000000030000720c */ /* 0x000fe20003f85270 */
[----:B-1----:R-:W-:Y:S01]  /*0750*/  @!UP0 ULEA UR6, UR7, UR6, 0x18 ;  /* 0x0000000607068291 */ /* 0x002fe2000f8ec03f */
[----:B------:R-:W-:Y:S01]  /*0760*/  LOP3.LUT R22, R8, 0xc, R11, 0x78, !PT ;  /* 0x0000000c08167812 */ /* 0x000fe200078e780b */
[----:B------:R-:W-:Y:S01]  /*0770*/  IMAD.IADD R0, R2, 0x1, -R9 ;  /* 0x0000000102007824 */ /* 0x000fe200078e0a09 */
[----:B------:R-:W-:Y:S01]  /*0780*/  VOTEU.ALL UP0, P0 ;  /* 0x00000000003f7886 */ /* 0x000fe20000000000 */
[----:B------:R-:W-:Y:S01]  /*0790*/  LOP3.LUT P0, RZ, R6, 0x7, RZ, 0xc0, !PT ;  /* 0x0000000706ff7812 */ /* 0x000fe2000780c0ff */
[----:B------:R-:W-:-:S02]  /*07a0*/  VIADD R6, R5, 0xffffffff ;  /* 0xffffffff05067836 */ /* 0x000fc40000000000 */
[----:B------:R-:W-:Y:S01]  /*07b0*/  ISETP.NE.AND P1, PT, R0, 0x3, PT ;  /* 0x000000030000780c */ /* 0x000fe20003f25270 */
[----:B-----5:R-:W-:Y:S01]  /*07c0*/  IMAD R9, R7, R21, R4 ;  /* 0x0000001507097224 */ /* 0x020fe200078e0204 */
[----:B------:R-:W-:Y:S02]  /*07d0*/  ISETP.LT.U32.AND P0, PT, R22, 0x2, !P0 ;  /* 0x000000021600780c */ /* 0x000fe40004701070 */
[----:B------:R-:W-:Y:S01]  /*07e0*/  ISETP.EQ.OR P1, PT, R0, RZ, !P1 ;  /* 0x000000ff0000720c */ /* 0x000fe20004f22670 */
[----:B------:R-:W0:Y:S02]  /*07f0*/  FENCE.VIEW.ASYNC.S ;  /* 0x00000000000073c6 */ /* 0x000e240000000000 */
[----:B0-----:R0:W1:Y:S01]  /*0800*/  @!UP0 SYNCS.EXCH.64 URZ, [UR6+0xc0], UR4 ;  /* 0x0000c004063f85b2 */ /* 0x0010620008000100 */
[----:B------:R-:W-:Y:S02]  /*0810*/  @P4 LEA.HI R2, R22, R22, RZ, 0x1 ;  /* 0x0000001616024211 */ /* 0x000fe400078f08ff */
[----:B------:R-:W-:-:S02]  /*0820*/  ISETP.EQ.AND P1, PT, R5, RZ, P1 ;  /* 0x000000ff0500720c */ /* 0x000fc40000f22270 */
[----:B------:R-:W-:Y:S02]  /*0830*/  @P4 SHF.R.S32.HI R2, RZ, 0x1, R2 ;  /* 0x00000001ff024819 */ /* 0x000fe40000011402 */
[----:B------:R-:W-:Y:S02]  /*0840*/  ISETP.GE.U32.AND P6, PT, R6, 0x2, PT ;  /* 0x000000020600780c */ /* 0x000fe40003fc6070 */
[----:B------:R-:W-:Y:S02]  /*0850*/  @P4 ISETP.NE.AND P5, PT, R2, R9, PT ;  /* 0x000000090200420c */ /* 0x000fe40003fa5270 */
[----:B------:R-:W-:Y:S02]  /*0860*/  SEL R2, RZ, 0x1, !P0 ;  /* 0x00000001ff027807 */ /* 0x000fe40004000000 */
[----:B------:R-:W-:Y:S02]  /*0870*/  @P4 SEL R23, RZ, 0x1, P5 ;  /* 0x00000001ff174807 */ /* 0x000fe40002800000 */
[----:B------:R-:W-:Y:S01]  /*0880*/  SEL R19, RZ, 0x1, !P1 ;  /* 0x00000001ff137807 */ /* 0x000fe20004800000 */
[----:B------:R0:W2:Y:S01]  /*0890*/  @!UP1 SYNCS.EXCH.64 URZ, [UR6+0xc8], UR4 ;  /* 0x0000c804063f95b2 */ /* 0x0000a20008000100 */
[----:B------:R-:W-:Y:S01]  /*08a0*/  LOP3.LUT R23, R23, R2, RZ, 0xc0, !PT ;  /* 0x0000000217177212 */ /* 0x000fe200078ec0ff */
[----:B------:R-:W-:Y:S01]  /*08b0*/  NOP ;  /* 0x0000000000007918 */ /* 0x000fe20000000000 */
[----:B------:R-:W-:Y:S01]  /*08c0*/  SEL R19, R19, 0x2, P6 ;  /* 0x0000000213137807 */ /* 0x000fe20003000000 */
[----:B------:R-:W-:Y:S06]  /*08d0*/  @!P2 BRA `(.L_x_4) ;  /* 0x000000000008a947 */ /* 0x000fec0003800000 */
[----:B-12-4-:R-:W-:Y:S01]  /*08e0*/  UCGABAR_ARV ;  /* 0x00000000000079c7 */ /* 0x016fe20008000000 */
[----:B------:R-:W-:Y:S05]  /*08f0*/  BRA `(.L_x_5) ;  /* 0x0000000000047947 */ /* 0x000fea0003800000 */
.L_x_4:
[----:B-12-4-:R-:W-:Y:S01]  /*0900*/  NOP ;  /* 0x0000000000007918 */ /* 0x016fe20000000000 */
.L_x_5:
[----:B------:R-:W1:Y:S01]  /*0910*/  LDC R2, c[0x0][0x65c] ;  /* 0x00019700ff027b82 */ /* 0x000e620000000800 */
[----:B------:R-:W-:Y:S02]  /*0920*/  IMAD.U32 R8, RZ, RZ, UR8 ;  /* 0x00000008ff087e24 */ /* 0x000fe4000f8e00ff */
[----:B------:R-:W-:Y:S01]  /*0930*/  IMAD.MOV.U32 R9, RZ, RZ, RZ ;  /* 0x000000ffff097224 */ /* 0x000fe200078e00ff */
[----:B-1----:R-:W-:-:S04]  /*0940*/  ISETP.NE.AND P1, PT, R2, 0x1, PT ;  /* 0x000000010200780c */ /* 0x002fc80003f25270 */
[----:B------:R-:W-:-:S09]  /*0950*/  P2R R5, PR, RZ, 0x2 ;  /* 0x00000002ff057803 */ /* 0x000fd20000000000 */
[----:B------:R-:W1:Y:S01]  /*0960*/  @P1 LDC R17, c[0x0][0x10] ;  /* 0x00000400ff111b82 */ /* 0x000e620000000800 */
[----:B------:R-:W-:Y:S02]  /*0970*/  @P1 IMAD.MOV.U32 R5, RZ, RZ, RZ ;  /* 0x000000ffff051224 */ /* 0x000fe400078e00ff */
[----:B------:R-:W-:-:S05]  /*0980*/  @P1 IMAD.MOV.U32 R13, RZ, RZ, RZ ;  /* 0x000000ffff0d1224 */ /* 0x000fca00078e00ff */
[----:B------:R-:W2:Y:S01]  /*0990*/  @!P1 LDC R11, c[0x0][0xc] ;  /* 0x00000300ff0b9b82 */ /* 0x000ea20000000800 */
[----:B-1----:R-:W-:-:S04]  /*09a0*/  @P1 IMAD.WIDE.U32 R16, R17, UR8, R4 ;  /* 0x0000000811101c25 */ /* 0x002fc8000f8e0004 */
[----:B------:R-:W-:Y:S02]  /*09b0*/  @P1 IMAD.IADD R17, R17, 0x1, R13 ;  /* 0x0000000111111824 */ /* 0x000fe400078e020d */
[----:B--2---:R-:W-:-:S04]  /*09c0*/  @!P1 IMAD.WIDE.U32 R8, R4, R11, R8 ;  /* 0x0000000b04089225 */ /* 0x004fc800078e0008 */
[----:B------:R-:W-:Y:S02]  /*09d0*/  @!P1 IMAD.MOV.U32 R16, RZ, RZ, R8 ;  /* 0x000000ffff109224 */ /* 0x000fe400078e0008 */
[----:B------:R-:W-:Y:S01]  /*09e0*/  @!P1 IMAD.MOV.U32 R17, RZ, RZ, R9 ;  /* 0x000000ffff119224 */ /* 0x000fe200078e0009 */
[----:B------:R-:W-:Y:S06]  /*09f0*/  @!P2 BRA `(.L_x_6) ;  /* 0x00000000000ca947 */ /* 0x000fec0003800000 */
[----:B------:R-:W-:Y:S01]  /*0a00*/  UCGABAR_WAIT ;  /* 0x0000000000007dc7 */ /* 0x000fe20008000000 */
[----:B------:R-:W-:Y:S01]  /*0a10*/  CCTL.IVALL ;  /* 0x00000000ff00798f */ /* 0x000fe20002000000 */
[----:B------:R-:W-:Y:S05]  /*0a20*/  BRA `(.L_x_7) ;  /* 0x0000000000047947 */ /* 0x000fea0003800000 */
.L_x_6:
[----:B------:R-:W-:Y:S06]  /*0a30*/  BAR.SYNC.DEFER_BLOCKING 0x0 ;  /* 0x0000000000007b1d */ /* 0x000fec0000010000 */
.L_x_7:
[----:B------:R-:W-:Y:S05]  /*0a40*/  @!P3 BRA `(.L_x_8) ;  /* 0x00000084009cb947 */ /* 0x000fea0003800000 */
[----:B------:R-:W-:-:S13]  /*0a50*/  ISETP.GT.U32.AND P0, PT, R6, 0x1, PT ;  /* 0x000000010600780c */ /* 0x000fda0003f04070 */
[----:B0-----:R-:W-:Y:S05]  /*0a60*/  @P0 EXIT ;  /* 0x000000000000094d */ /* 0x001fea0003800000 */
[----:B------:R-:W-:Y:S01]  /*0a70*/  ULDC.64 UR4, c[0x0][0x650] ;  /* 0x0001940000047ab9 */ /* 0x000fe20000000a00 */
[----:B------:R-:W-:Y:S01]  /*0a80*/  PRMT R0, RZ, 0x7610, R0 ;  /* 0x00007610ff007816 */ /* 0x000fe20000000000 */
[----:B------:R-:W-:Y:S01]  /*0a90*/  IMAD.MOV.U32 R115, RZ, RZ, -0x1 ;  /* 0xffffffffff737424 */ /* 0x000fe200078e00ff */
[----:B------:R-:W-:Y:S01]  /*0aa0*/  ISETP.GE.U32.AND P0, PT, R16, UR4, PT ;  /* 0x0000000410007c0c */ /* 0x000fe2000bf06070 */
[----:B------:R-:W-:Y:S02]  /*0ab0*/  IMAD.MOV.U32 R116, RZ, RZ, -0x1 ;  /* 0xffffffffff747424 */ /* 0x000fe400078e00ff */
[----:B------:R-:W-:Y:S01]  /*0ac0*/  IMAD.MOV.U32 R113, RZ, RZ, -0x1 ;  /* 0xffffffffff717424 */ /* 0x000fe200078e00ff */
[----:B------:R-:W-:-:S13]  /*0ad0*/  ISETP.GE.U32.AND.EX P0, PT, R17, UR5, PT, P0 ;  /* 0x0000000511007c0c */ /* 0x000fda000bf06100 */
[----:B------:R-:W-:Y:S05]  /*0ae0*/  @P0 BRA `(.L_x_9) ;  /* 0x0000000400280947 */ /* 0x000fea0003800000 */
[----:B------:R-:W0:Y:S01]  /*0af0*/  LDC.64 R24, c[0x0][0x628] ;  /* 0x00018a00ff187b82 */ /* 0x000e220000000a00 */
[----:B------:R-:W-:Y:S02]  /*0b00*/  IMAD.MOV.U32 R8, RZ, RZ, R16 ;  /* 0x000000ffff087224 */ /* 0x000fe400078e0010 */
[----:B------:R-:W-:-:S05]  /*0b10*/  IMAD.MOV.U32 R9, RZ, RZ, R17 ;  /* 0x000000ffff097224 */ /* 0x000fca00078e0011 */
[----:B------:R-:W1:Y:S08]  /*0b20*/  LDC R0, c[0x0][0x630] ;  /* 0x00018c00ff007b82 */ /* 0x000e700000000800 */
[----:B------:R-:W2:Y:S01]  /*0b30*/  LDC.64 R26, c[0x0][0x620] ;  /* 0x00018800ff1a7b82 */ /* 0x000ea20000000a00 */
[----:B0-----:R-:W-:-:S04]  /*0b40*/  ISETP.NE.U32.AND P0, PT, R24, RZ, PT ;  /* 0x000000ff1800720c */ /* 0x001fc80003f05070 */
[----:B------:R-:W-:-:S13]  /*0b50*/  ISETP.NE.AND.EX P0, PT, R25, RZ, PT, P0 ;  /* 0x000000ff1900720c */ /* 0x000fda0003f05300 */
[----:B-12---:R-:W-:Y:S05]  /*0b60*/  @!P0 BRA `(.L_x_10) ;  /* 0x0000000000288947 */ /* 0x006fea0003800000 */
[----:B------:R-:W0:Y:S02]  /*0b70*/  LDC R13, c[0x0][0x634] ;  /* 0x00018d00ff0d7b82 */ /* 0x000e240000000800 */
[----:B0-----:R-:W-:-:S05]  /*0b80*/  IADD3 R13, P0, R16, R13, RZ ;  /* 0x0000000d100d7210 */ /* 0x001fca0007f1e0ff */
[----:B------:R-:W-:-:S04]  /*0b90*/  IMAD.X R15, RZ, RZ, R17, P0 ;  /* 0x000000ffff0f7224 */ /* 0x000fc800000e0611 */
[----:B------:R-:W-:-:S04]  /*0ba0*/  IMAD.WIDE.U32 R8, R15, R24, RZ ;  /* 0x000000180f087225 */ /* 0x000fc800078e00ff */
[----:B------:R-:W-:-:S04]  /*0bb0*/  IMAD.WIDE.U32 R10, P0, R13, R25, R8 ;  /* 0x000000190d0a7225 */ /* 0x000fc80007800008 */
[----:B------:R-:W-:-:S04]  /*0bc0*/  IMAD.WIDE.U32 R8, R13, R24, RZ ;  /* 0x000000180d087225 */ /* 0x000fc800078e00ff */
[----:B------:R-:W-:Y:S01]  /*0bd0*/  IMAD.X R13, RZ, RZ, RZ, P0 ;  /* 0x000000ffff0d7224 */ /* 0x000fe200000e06ff */
[----:B------:R-:W-:Y:S01]  /*0be0*/  IADD3 RZ, P0, R9, R10, RZ ;  /* 0x0000000a09ff7210 */ /* 0x000fe20007f1e0ff */
[----:B------:R-:W-:-:S04]  /*0bf0*/  IMAD.MOV.U32 R12, RZ, RZ, R11 ;  /* 0x000000ffff0c7224 */ /* 0x000fc800078e000b */
[----:B------:R-:W-:-:S08]  /*0c00*/  IMAD.WIDE.U32.X R8, R15, R25, R12, P0 ;  /* 0x000000190f087225 */ /* 0x000fd000000e040c */
.L_x_10:
[----:B------:R-:W0:Y:S01]  /*0c10*/  LDC.64 R24, c[0x0][0x640] ;  /* 0x00019000ff187b82 */ /* 0x000e220000000a00 */
[-CC-:B------:R-:W-:Y:S01]  /*0c20*/  SHF.R.U64 R113, R8, R0.reuse, R9.reuse ;  /* 0x0000000008717219 */ /* 0x180fe20000001209 */
[----:B------:R-:W-:Y:S01]  /*0c30*/  IMAD R30, R7, R21, R4 ;  /* 0x00000015071e7224 */ /* 0x000fe200078e0204 */
[----:B------:R-:W-:Y:S01]  /*0c40*/  SHF.R.U32.HI R0, RZ, R0, R9 ;  /* 0x00000000ff007219 */ /* 0x000fe20000011609 */
[----:B------:R-:W-:Y:S01]  /*0c50*/  IMAD.MOV.U32 R21, RZ, RZ, 0x1 ;  /* 0x00000001ff157424 */ /* 0x000fe200078e00ff */
[----:B------:R-:W-:-:S03]  /*0c60*/  IADD3 R5, P0, RZ, -R113, RZ ;  /* 0x80000071ff057210 */ /* 0x000fc60007f1e0ff */
[----:B------:R-:W1:Y:S02]  /*0c70*/  LDC R6, c[0x0][0x618] ;  /* 0x00018600ff067b82 */ /* 0x000e640000000800 */
[----:B------:R-:W-:-:S04]  /*0c80*/  IMAD.X R9, RZ, RZ, ~R0, P0 ;  /* 0x000000ffff097224 */ /* 0x000fc800000e0e00 */
[-C--:B------:R-:W-:Y:S02]  /*0c90*/  IMAD R0, R9, R26.reuse, RZ ;  /* 0x0000001a09007224 */ /* 0x080fe400078e02ff */
[----:B------:R-:W2:Y:S01]  /*0ca0*/  LDC R11, c[0x0][0x608] ;  /* 0x00018200ff0b7b82 */ /* 0x000ea20000000800 */
[----:B------:R-:W-:-:S04]  /*0cb0*/  IMAD.WIDE.U32 R8, R5, R26, R16 ;  /* 0x0000001a05087225 */ /* 0x000fc800078e0010 */
[----:B------:R-:W-:-:S03]  /*0cc0*/  IMAD R5, R5, R27, R0 ;  /* 0x0000001b05057224 */ /* 0x000fc600078e0200 */
[----:B------:R-:W3:Y:S01]  /*0cd0*/  LDC R12, c[0x0][0x658] ;  /* 0x00019600ff0c7b82 */ /* 0x000ee20000000800 */
[----:B0-----:R-:W-:Y:S01]  /*0ce0*/  ISETP.NE.U32.AND P0, PT, R24, RZ, PT ;  /* 0x000000ff1800720c */ /* 0x001fe20003f05070 */
[----:B------:R-:W-:Y:S02]  /*0cf0*/  IMAD.IADD R5, R9, 0x1, R5 ;  /* 0x0000000109057824 */ /* 0x000fe400078e0205 */
[----:B------:R-:W-:Y:S01]  /*0d00*/  IMAD.MOV.U32 R9, RZ, RZ, -0x1 ;  /* 0xffffffffff097424 */ /* 0x000fe200078e00ff */
[----:B------:R-:W-:-:S03]  /*0d10*/  ISETP.NE.AND.EX P0, PT, R25, RZ, PT, P0 ;  /* 0x000000ff1900720c */ /* 0x000fc60003f05300 */
[----:B------:R-:W0:Y:S01]  /*0d20*/  LDC R15, c[0x0][0x600] ;  /* 0x00018000ff0f7b82 */ /* 0x000e220000000800 */
[-CC-:B-1----:R-:W-:Y:S02]  /*0d30*/  SHF.R.U64 R13, R8, R6.reuse, R5.reuse ;  /* 0x00000006080d7219 */ /* 0x182fe40000001205 */
[----:B------:R-:W-:-:S05]  /*0d40*/  SHF.R.U32.HI R0, RZ, R6, R5 ;  /* 0x00000006ff007219 */ /* 0x000fca0000011605 */
[----:B------:R-:W1:Y:S01]  /*0d50*/  LDC R14, c[0x0][0x648] ;  /* 0x00019200ff0e7b82 */ /* 0x000e620000000800 */
[-CC-:B--2---:R-:W-:Y:S02]  /*0d60*/  SHF.R.U64 R27, R13, R11.reuse, R0.reuse ;  /* 0x0000000b0d1b7219 */ /* 0x184fe40000001200 */
[----:B------:R-:W-:-:S05]  /*0d70*/  SHF.R.U32.HI R5, RZ, R11, R0 ;  /* 0x0000000bff057219 */ /* 0x000fca0000011600 */
[----:B------:R-:W2:Y:S01]  /*0d80*/  LDC R20, c[0x0][0x638] ;  /* 0x00018e00ff147b82 */ /* 0x000ea20000000800 */
[-CC-:B---3--:R-:W-:Y:S02]  /*0d90*/  SHF.R.U64 R28, R27, R12.reuse, R5.reuse ;  /* 0x0000000c1b1c7219 */ /* 0x188fe40000001205 */
[-C--:B------:R-:W-:Y:S02]  /*0da0*/  SHF.L.U32 R0, R9, R12.reuse, RZ ;  /* 0x0000000c09007219 */ /* 0x080fe400000006ff */
[----:B------:R-:W-:Y:S01]  /*0db0*/  SHF.R.U32.HI R5, RZ, R12, R5 ;  /* 0x0000000cff057219 */ /* 0x000fe20000011605 */
[----:B------:R-:W-:Y:S01]  /*0dc0*/  IMAD.MOV.U32 R4, RZ, RZ, R28 ;  /* 0x000000ffff047224 */ /* 0x000fe200078e001c */
[----:B------:R-:W-:Y:S01]  /*0dd0*/  LOP3.LUT R10, RZ, R0, RZ, 0x33, !PT ;  /* 0x00000000ff0a7212 */ /* 0x000fe200078e33ff */
[----:B------:R-:W3:Y:S01]  /*0de0*/  LDC R26, c[0x0][0x610] ;  /* 0x00018400ff1a7b82 */ /* 0x000ee20000000800 */
[----:B------:R-:W-:Y:S05]  /*0df0*/  @!P0 BRA `(.L_x_11) ;  /* 0x0000000000288947 */ /* 0x000fea0003800000 */
[----:B------:R-:W4:Y:S02]  /*0e00*/  LDC R9, c[0x0][0x64c] ;  /* 0x00019300ff097b82 */ /* 0x000f240000000800 */
[----:B----4-:R-:W-:-:S05]  /*0e10*/  IADD3 R9, P0, R28, R9, RZ ;  /* 0x000000091c097210 */ /* 0x010fca0007f1e0ff */
        /* <DEDUP_REMOVED lines=8> */
.L_x_11:
[----:B-1----:R-:W-:Y:S01]  /*0ea0*/  SHF.R.U64 R4, R4, R14, R5 ;  /* 0x0000000e04047219 */ /* 0x002fe20000001205 */
[----:B0-----:R-:W-:Y:S01]  /*0eb0*/  VIADD R6, R15, 0xffffffff ;  /* 0xffffffff0f067836 */ /* 0x001fe20000000000 */
[----:B------:R-:W-:Y:S02]  /*0ec0*/  SHF.L.U32 R0, R21, R12, RZ ;  /* 0x0000000c15007219 */ /* 0x000fe400000006ff */
[----:B------:R-:W-:Y:S01]  /*0ed0*/  LOP3.LUT R5, R27, R10, RZ, 0xc0, !PT ;  /* 0x0000000a1b057212 */ /* 0x000fe200078ec0ff */
[----:B------:R-:W-:Y:S01]  /*0ee0*/  IMAD.MOV R7, RZ, RZ, -R4 ;  /* 0x000000ffff077224 */ /* 0x000fe200078e0a04 */
[----:B------:R-:W-:Y:S02]  /*0ef0*/  SEL R3, R3, R30, !P1 ;  /* 0x0000001e03037207 */ /* 0x000fe40004800000 */
[----:B------:R-:W-:Y:S01]  /*0f00*/  LOP3.LUT R6, R13, R6, RZ, 0xc0, !PT ;  /* 0x000000060d067212 */ /* 0x000fe200078ec0ff */
[----:B------:R-:W-:Y:S02]  /*0f10*/  IMAD R4, R0, R4, R5 ;  /* 0x0000000400047224 */ /* 0x000fe400078e0205 */
[----:B--2---:R-:W-:-:S02]  /*0f20*/  IMAD R0, R7, R20, R28 ;  /* 0x0000001407007224 */ /* 0x004fc400078e021c */
[----:B---3--:R-:W-:Y:S02]  /*0f30*/  IMAD R3, R4, R26, R3 ;  /* 0x0000001a04037224 */ /* 0x008fe400078e0203 */
[----:B------:R-:W-:Y:S02]  /*0f40*/  IMAD.MOV.U32 R5, RZ, RZ, 0x1 ;  /* 0x00000001ff057424 */ /* 0x000fe400078e00ff */
[----:B------:R-:W-:-:S03]  /*0f50*/  IMAD R4, R0, R15, R6 ;  /* 0x0000000f00047224 */ /* 0x000fc600078e0206 */
[----:B------:R-:W-:Y:S02]  /*0f60*/  PRMT R0, R5, 0x7610, R0 ;  /* 0x0000761005007816 */ /* 0x000fe40000000000 */
[----:B------:R-:W-:Y:S02]  /*0f70*/  SEL R116, R4, R3, !P1 ;  /* 0x0000000304747207 */ /* 0x000fe40004800000 */
[----:B------:R-:W-:-:S07]  /*0f80*/  SEL R115, R3, R4, !P1 ;  /* 0x0000000403737207 */ /* 0x000fce0004800000 */
.L_x_9:
[----:B------:R-:W-:-:S08]  /*0f90*/  NOP ;  /* 0x0000000000007918 */ /* 0x000fd00000000000 */
[----:B------:R-:W0:Y:S02]  /*0fa0*/  USETMAXREG.TRY_ALLOC.CTAPOOL UP0, 0xe8 ;  /* 0x000000e8000079c8 */ /* 0x000e240008000600 */
[----:B0-----:R-:W-:-:S13]  /*0fb0*/  PLOP3.LUT P0, PT, PT, PT, UP0, 0x80, 0x0 ;  /* 0x000000000000781c */ /* 0x001fda0003f0f008 */
[----:B------:R-:W-:Y:S05]  /*0fc0*/  @!P0 BRA `(.L_x_9) ;  /* 0xfffffffc00f08947 */ /* 0x000fea000383ffff */
[----:B------:R-:W-:Y:S01]  /*0fd0*/  ULDC.64 UR4, c[0x0][0x598] ;  /* 0x0001660000047ab9 */ /* 0x000fe20000000a00 */
[----:B------:R-:W-:Y:S01]  /*0fe0*/  ULDC.64 UR44, c[0x0][0x208] ;  /* 0x00008200002c7ab9 */ /* 0x000fe20000000a00 */
[----:B------:R-:W-:-:S04]  /*0ff0*/  ISETP.NE.U32.AND P0, PT, RZ, UR4, PT ;  /* 0x00000004ff007c0c */ /* 0x000fc8000bf05070 */
[----:B------:R-:W-:-:S13]  /*1000*/  ISETP.NE.AND.EX P0, PT, RZ, UR5, PT, P0 ;  /* 0x00000005ff007c0c */ /* 0x000fda000bf05300 */
[----:B------:R-:W-:Y:S05]  /*1010*/  @!P0 BRA `(.L_x_12) ;  /* 0x00000000001c8947 */ /* 0x000fea0003800000 */
[----:B------:R-:W0:Y:S02]  /*1020*/  LDC.64 R4, c[0x0][0x598] ;  /* 0x00016600ff047b82 */ /* 0x000e240000000a00 */
[----:B0-----:R-:W2:Y:S02]  /*1030*/  LDG.E.64 R4, desc[UR44][R4.64] ;  /* 0x0000002c04047981 */ /* 0x001ea4000c1e1b00 */
[----:B--2---:R-:W-:-:S04]  /*1040*/  ISETP.NE.U32.AND P0, PT, R4, RZ, PT ;  /* 0x000000ff0400720c */ /* 0x004fc80003f05070 */
[----:B------:R-:W-:-:S13]  /*1050*/  ISETP.NE.AND.EX P0, PT, R5, RZ, PT, P0 ;  /* 0x000000ff0500720c */ /* 0x000fda0003f05300 */
[----:B------:R-:W-:Y:S05]  /*1060*/  @!P0 BRA `(.L_x_12) ;  /* 0x0000000000088947 */ /* 0x000fea0003800000 */
[----:B------:R0:W5:Y:S01]  /*1070*/  LD.E R112, desc[UR44][R4.64] ;  /* 0x0000002c04707980 */ /* 0x000162000c101900 */
[----:B------:R-:W-:Y:S05]  /*1080*/  BRA `(.L_x_13) ;  /* 0x0000000000247947 */ /* 0x000fea0003800000 */
.L_x_12:
[----:B------:R-:W-:Y:S02]  /*1090*/  ULDC.64 UR4, c[0x0][0x588] ;  /* 0x0001620000047ab9 */ /* 0x000fe40000000a00 */
[----:B------:R-:W-:-:S04]  /*10a0*/  ISETP.NE.U32.AND P0, PT, RZ, UR4, PT ;  /* 0x00000004ff007c0c */ /* 0x000fc8000bf05070 */
[----:B------:R-:W-:-:S13]  /*10b0*/  ISETP.NE.AND.EX P0, PT, RZ, UR5, PT, P0 ;  /* 0x00000005ff007c0c */ /* 0x000fda000bf05300 */
[----:B------:R-:W-:Y:S05]  /*10c0*/  @!P0 BRA `(.L_x_14) ;  /* 0x00000000000c8947 */ /* 0x000fea0003800000 */
[----:B------:R-:W0:Y:S02]  /*10d0*/  LDC.64 R4, c[0x0][0x588] ;  /* 0x00016200ff047b82 */ /* 0x000e240000000a00 */
[----:B0-----:R1:W5:Y:S01]  /*10e0*/  LDG.E R112, desc[UR44][R4.64] ;  /* 0x0000002c04707981 */ /* 0x001362000c1e1900 */
[----:B------:R-:W-:Y:S05]  /*10f0*/  BRA `(.L_x_13) ;  /* 0x0000000000087947 */ /* 0x000fea0003800000 */
.L_x_14:
[----:B------:R-:W-:Y:S02]  /*1100*/  ULDC UR4, c[0x0][0x580] ;  /* 0x0001600000047ab9 */ /* 0x000fe40000000800 */
[----:B------:R-:W-:-:S07]  /*1110*/  IMAD.U32 R112, RZ, RZ, UR4 ;  /* 0x00000004ff707e24 */ /* 0x000fce000f8e00ff */
.L_x_13:
[----:B------:R-:W-:Y:S02]  /*1120*/  ULDC.64 UR4, c[0x0][0x5a0] ;  /* 0x0001680000047ab9 */ /* 0x000fe40000000a00 */
[----:B------:R-:W-:-:S04]  /*1130*/  ISETP.NE.U32.AND P0, PT, RZ, UR4, PT ;  /* 0x00000004ff007c0c */ /* 0x000fc8000bf05070 */
[----:B------:R-:W-:-:S13]  /*1140*/  ISETP.NE.AND.EX P0, PT, RZ, UR5, PT, P0 ;  /* 0x00000005ff007c0c */ /* 0x000fda000bf05300 */
[----:B------:R-:W-:Y:S05]  /*1150*/  @!P0 BRA `(.L_x_15) ;  /* 0x00000000001c8947 */ /* 0x000fea0003800000 */
[----:B01----:R-:W0:Y:S02]  /*1160*/  LDC.64 R4, c[0x0][0x5a0] ;  /* 0x00016800ff047b82 */ /* 0x003e240000000a00 */
[----:B0-----:R-:W2:Y:S02]  /*1170*/  LDG.E.64 R4, desc[UR44][R4.64] ;  /* 0x0000002c04047981 */ /* 0x001ea4000c1e1b00 */
[----:B--2---:R-:W-:-:S04]  /*1180*/  ISETP.NE.U32.AND P0, PT, R4, RZ, PT ;  /* 0x000000ff0400720c */ /* 0x004fc80003f05070 */
[----:B------:R-:W-:-:S13]  /*1190*/  ISETP.NE.AND.EX P0, PT, R5, RZ, PT, P0 ;  /* 0x000000ff0500720c */ /* 0x000fda0003f05300 */
[----:B------:R-:W-:Y:S05]  /*11a0*/  @!P0 BRA `(.L_x_15) ;  /* 0x0000000000088947 */ /* 0x000fea0003800000 */
[----:B------:R0:W5:Y:S01]  /*11b0*/  LD.E R114, desc[UR44][R4.64] ;  /* 0x0000002c04727980 */ /* 0x000162000c101900 */
[----:B------:R-:W-:Y:S05]  /*11c0*/  BRA `(.L_x_16) ;  /* 0x0000000000247947 */ /* 0x000fea0003800000 */
.L_x_15:
[----:B------:R-:W-:Y:S02]  /*11d0*/  ULDC.64 UR4, c[0x0][0x590] ;  /* 0x0001640000047ab9 */ /* 0x000fe40000000a00 */
[----:B------:R-:W-:-:S04]  /*11e0*/  ISETP.NE.U32.AND P0, PT, RZ, UR4, PT ;  /* 0x00000004ff007c0c */ /* 0x000fc8000bf05070 */
[----:B------:R-:W-:-:S13]  /*11f0*/  ISETP.NE.AND.EX P0, PT, RZ, UR5, PT, P0 ;  /* 0x00000005ff007c0c */ /* 0x000fda000bf05300 */
[----:B------:R-:W-:Y:S05]  /*1200*/  @!P0 BRA `(.L_x_17) ;  /* 0x00000000000c8947 */ /* 0x000fea0003800000 */
[----:B01----:R-:W0:Y:S02]  /*1210*/  LDC.64 R4, c[0x0][0x590] ;  /* 0x00016400ff047b82 */ /* 0x003e240000000a00 */
[----:B0-----:R1:W5:Y:S01]  /*1220*/  LDG.E R114, desc[UR44][R4.64] ;  /* 0x0000002c04727981 */ /* 0x001362000c1e1900 */
[----:B------:R-:W-:Y:S05]  /*1230*/  BRA `(.L_x_16) ;  /* 0x0000000000087947 */ /* 0x000fea0003800000 */
.L_x_17:
[----:B------:R-:W-:Y:S02]  /*1240*/  ULDC UR4, c[0x0][0x584] ;  /* 0x0001610000047ab9 */ /* 0x000fe40000000800 */
[----:B------:R-:W-:-:S07]  /*1250*/  IMAD.U32 R114, RZ, RZ, UR4 ;  /* 0x00000004ff727e24 */ /* 0x000fce000f8e00ff */
.L_x_16:
[----:B------:R-:W-:-:S13]  /*1260*/  LOP3.LUT P0, RZ, R0, 0xff, RZ, 0xc0, !PT ;  /* 0x000000ff00ff7812 */ /* 0x000fda000780c0ff */
[----:B------:R-:W-:Y:S05]  /*1270*/  @!P0 EXIT ;  /* 0x000000000000894d */ /* 0x000fea0003800000 */
[----:B------:R-:W-:Y:S01]  /*1280*/  ULDC UR4, c[0x0][0x28c] ;  /* 0x0000a30000047ab9 */ /* 0x000fe20000000800 */
[----:B------:R-:W-:Y:S01]  /*1290*/  LOP3.LUT R118, R19, 0x1, RZ, 0xfc, !PT ;  /* 0x0000000113767812 */ /* 0x000fe200078efcff */
[----:B------:R-:W-:Y:S01]  /*12a0*/  UIADD3 UR4, UR4, 0x1f, URZ ;  /* 0x0000001f04047890 */ /* 0x000fe2000fffe03f */
[----:B------:R-:W-:Y:S01]  /*12b0*/  UMOV UR36, URZ ;  /* 0x0000003f00247c82 */ /* 0x000fe20008000000 */
[----:B------:R-:W-:Y:S02]  /*12c0*/  UMOV UR37, URZ ;  /* 0x0000003f00257c82 */ /* 0x000fe40008000000 */
[----:B------:R-:W-:-:S04]  /*12d0*/  USHF.R.S32.HI UR5, URZ, 0x1f, UR4 ;  /* 0x0000001f3f057899 */ /* 0x000fc80008011404 */
[----:B------:R-:W-:-:S04]  /*12e0*/  ULEA.HI UR5, UR5, UR4, URZ, 0x5 ;  /* 0x0000000405057291 */ /* 0x000fc8000f8f283f */
[----:B------:R-:W-:-:S12]  /*12f0*/  USHF.R.S32.HI UR38, URZ, 0x5, UR5 ;  /* 0x000000053f267899 */ /* 0x000fd80008011405 */
.L_x_211:
[----:B------:R-:W-:Y:S01]  /*1300*/  LOP3.LUT R0, R18, 0x80, RZ, 0xc0, !PT ;  /* 0x0000008012007812 */ /* 0x000fe200078ec0ff */
[----:B--2---:R-:W2:Y:S01]  /*1310*/  S2UR UR6, SR_CgaCtaId ;  /* 0x00000000000679c3 */ /* 0x004ea20000008800 */
[----:B------:R-:W-:Y:S02]  /*1320*/  UMOV UR39, 0x400 ;  /* 0x0000040000277882 */ /* 0x000fe40000000000 */
[----:B------:R-:W-:-:S06]  /*1330*/  SHF.R.U32.HI R0, RZ, 0x7, R0 ;  /* 0x00000007ff007819 */ /* 0x000fcc0000011600 */
[----:B---3--:R-:W3:Y:S01]  /*1340*/  SHFL.IDX PT, R0, R0, RZ, 0x1f ;  /* 0x00001fff00007589 */ /* 0x008ee200000e0000 */
[----:B--2---:R-:W-:Y:S01]  /*1350*/  ULEA UR39, UR6, UR39, 0x18 ;  /* 0x0000002706277291 */ /* 0x004fe2000f8ec03f */
[----:B---3--:R-:W-:-:S13]  /*1360*/  R2UR UR4, R0 ;  /* 0x00000000000472ca */ /* 0x008fda00000e0000 */
[----:B------:R-:W-:-:S04]  /*1370*/  ULEA.HI UR5, UR4, UR4, URZ, 0x1 ;  /* 0x0000000404057291 */ /* 0x000fc8000f8f083f */
[----:B------:R-:W-:-:S04]  /*1380*/  ULOP3.LUT UR5, UR5, 0xffffe, URZ, 0xc0, !UPT ;  /* 0x000ffffe05057892 */ /* 0x000fc8000f8ec03f */
[----:B------:R-:W-:-:S03]  /*1390*/  UIADD3 UR5, UR4, -UR5, URZ ;  /* 0x8000000504057290 */ /* 0x000fc6000fffe03f */
[----:B------:R-:W-:Y:S01]  /*13a0*/  ULDC UR4, c[0x0][0x28c] ;  /* 0x0000a30000047ab9 */ /* 0x000fe20000000800 */
[----:B------:R-:W-:Y:S01]  /*13b0*/  ULEA UR5, UR5, UR39, 0xc ;  /* 0x0000002705057291 */ /* 0x000fe2000f8e603f */
[----:B------:R-:W-:-:S03]  /*13c0*/  ISETP.LT.AND P0, PT, RZ, UR4, PT ;  /* 0x00000004ff007c0c */ /* 0x000fc6000bf01270 */
[----:B------:R-:W-:-:S04]  /*13d0*/  UIADD3 UR5, UR5, 0x180, URZ ;  /* 0x0000018005057890 */ /* 0x000fc8000fffe03f */
[----:B------:R-:W-:-:S04]  /*13e0*/  USHF.R.U32.HI UR5, URZ, 0x4, UR5 ;  /* 0x000000043f057899 */ /* 0x000fc80008011605 */
[----:B------:R-:W-:Y:S02]  /*13f0*/  ULOP3.LUT UR40, UR5, 0x3fff, URZ, 0xc0, !UPT ;  /* 0x00003fff05287892 */ /* 0x000fe4000f8ec03f */
[----:B-1--45:R-:W-:Y:S10]  /*1400*/  @P0 BRA `(.L_x_18) ;  /* 0x0000000000400947 */ /* 0x032ff40003800000 */
[----:B------:R-:W-:Y:S01]  /*1410*/  MOV R0, 0x0 ;  /* 0x0000000000007802 */ /* 0x000fe20000000f00 */
[----:B------:R-:W-:Y:S01]  /*1420*/  ULDC.64 UR4, c[0x4][0x68] ;  /* 0x01001a0000047ab9 */ /* 0x000fe20000000a00 */
[----:B------:R-:W-:Y:S01]  /*1430*/  ULDC.64 UR6, c[0x4][0x8] ;  /* 0x0100020000067ab9 */ /* 0x000fe20000000a00 */
[----:B01----:R-:W-:Y:S01]  /*1440*/  IMAD.U32 R4, RZ, RZ, UR4 ;  /* 0x00000004ff047e24 */ /* 0x003fe2000f8e00ff */
[----:B------:R0:W1:Y:S01]  /*1450*/  LDC.64 R14, c[0x4][R0] ;  /* 0x01000000000e7b82 */ /* 0x0000620000000a00 */
[----:B------:R-:W-:Y:S01]  /*1460*/  IMAD.U32 R5, RZ, RZ, UR5 ;  /* 0x00000005ff057e24 */ /* 0x000fe2000f8e00ff */
[----:B------:R-:W-:Y:S01]  /*1470*/  ULDC.64 UR4, c[0x4][0x70] ;  /* 0x01001c0000047ab9 */ /* 0x000fe20000000a00 */
[----:B------:R-:W-:Y:S02]  /*1480*/  IMAD.U32 R10, RZ, RZ, UR6 ;  /* 0x00000006ff0a7e24 */ /* 0x000fe4000f8e00ff */
[----:B------:R-:W-:Y:S02]  /*1490*/  IMAD.U32 R6, RZ, RZ, UR4 ;  /* 0x00000004ff067e24 */ /* 0x000fe4000f8e00ff */
[----:B------:R-:W-:-:S02]  /*14a0*/  IMAD.U32 R7, RZ, RZ, UR5 ;  /* 0x00000005ff077e24 */ /* 0x000fc4000f8e00ff */
[----:B------:R-:W-:Y:S02]  /*14b0*/  IMAD.U32 R11, RZ, RZ, UR7 ;  /* 0x00000007ff0b7e24 */ /* 0x000fe4000f8e00ff */
[----:B------:R-:W-:Y:S02]  /*14c0*/  IMAD.MOV.U32 R8, RZ, RZ, 0x1e1 ;  /* 0x000001e1ff087424 */ /* 0x000fe400078e00ff */
[----:B------:R-:W-:Y:S02]  /*14d0*/  IMAD.MOV.U32 R12, RZ, RZ, 0x1 ;  /* 0x00000001ff0c7424 */ /* 0x000fe400078e00ff */
[----:B0-----:R-:W-:-:S07]  /*14e0*/  IMAD.MOV.U32 R13, RZ, RZ, RZ ;  /* 0x000000ffff0d7224 */ /* 0x001fce00078e00ff */
[----:B------:R-:W-:-:S07]  /*14f0*/  LEPC R20, `(.L_x_18) ;  /* 0x000000001014794e */ /* 0x000fce0000000000 */
[----:B-1---5:R-:W-:Y:S05]  /*1500*/  CALL.ABS.NOINC R14 ;  /* 0x000000000e007343 */ /* 0x022fea0003c00000 */
.L_x_18:
[----:B------:R-:W-:-:S13]  /*1510*/  ISETP.NE.AND P0, PT, R118, 0x3, PT ;  /* 0x000000037600780c */ /* 0x000fda0003f05270 */
[----:B------:R-:W-:Y:S05]  /*1520*/  @!P0 BRA `(.L_x_19) ;  /* 0x0000000000048947 */ /* 0x000fea0003800000 */
[----:B------:R-:W-:Y:S01]  /*1530*/  BPT.TRAP 0x1 ;  /* 0x000000040000795c */ /* 0x000fe20000300000 */
.L_x_19:
[----:B------:R-:W-:Y:S02]  /*1540*/  IMAD.U32 R3, RZ, RZ, UR37 ;  /* 0x00000025ff037e24 */ /* 0x000fe4000f8e00ff */
[----:B------:R-:W-:-:S03]  /*1550*/  IMAD.U32 R0, RZ, RZ, UR36 ;  /* 0x00000024ff007e24 */ /* 0x000fc6000f8e00ff */
[----:B------:R-:W-:Y:S02]  /*1560*/  LEA R3, R3, UR39, 0x3 ;  /* 0x0000002703037c11 */ /* 0x000fe4000f8e18ff */
[----:B------:R-:W-:-:S04]  /*1570*/  SHF.L.U32 R0, R0, 0x1f, RZ ;  /* 0x0000001f00007819 */ /* 0x000fc800000006ff */
[----:B------:R2:W3:Y:S01]  /*1580*/  SYNCS.PHASECHK.TRANS64.TRYWAIT P1, [R3+URZ], R0 ;  /* 0x00000000030075a7 */ /* 0x0004e2000802017f */
[----:B------:R-:W-:Y:S05]  /*1590*/  @!P0 BRA `(.L_x_20) ;  /* 0x0000000000048947 */ /* 0x000fea0003800000 */
[----:B------:R-:W-:Y:S01]  /*15a0*/  BPT.TRAP 0x1 ;  /* 0x000000040000795c */ /* 0x000fe20000300000 */
.L_x_20:
[----:B---3--:R-:W-:Y:S05]  /*15b0*/  @P1 BRA `(.L_x_21) ;  /* 0x0000000000081947 */ /* 0x008fea0003800000 */
[----:B------:R-:W3:Y:S02]  /*15c0*/  SYNCS.PHASECHK.TRANS64.TRYWAIT P1, [R3+URZ], R0 ;  /* 0x00000000030075a7 */ /* 0x000ee4000802017f */
[----:B---3--:R-:W-:Y:S05]  /*15d0*/  @!P1 BRA `(.L_x_22) ;  /* 0x0000009400189947 */ /* 0x008fea0003800000 */
.L_x_21:
[----:B------:R-:W-:-:S04]  /*15e0*/  UISETP.LT.AND UP0, UPT, UR38, 0x1, UPT ;  /* 0x000000012600788c */ /* 0x000fc8000bf01270 */
[----:B------:R-:W-:-:S06]  /*15f0*/  USEL UR4, UR38, 0x1, UP0 ;  /* 0x0000000126047887 */ /* 0x000fcc0008000000 */
[----:B--23--:R-:W-:Y:S01]  /*1600*/  IMAD.U32 R0, RZ, RZ, UR4 ;  /* 0x00000004ff007e24 */ /* 0x00cfe2000f8e00ff */
[----:B------:R-:W-:Y:S05]  /*1610*/  WARPSYNC.ALL ;  /* 0x0000000000007948 */ /* 0x000fea0003800000 */
[----:B------:R-:W-:-:S04]  /*1620*/  IADD3 R0, -R0, UR38, RZ ;  /* 0x0000002600007c10 */ /* 0x000fc8000fffe1ff */
[----:B------:R-:W-:Y:S01]  /*1630*/  ISETP.GE.AND P1, PT, R0, 0x1, PT ;  /* 0x000000010000780c */ /* 0x000fe20003f26270 */
[----:B------:R-:W-:Y:S01]  /*1640*/  UIADD3 UR5, UR39, 0x16180, URZ ;  /* 0x0001618027057890 */ /* 0x000fe2000fffe03f */
[----:B------:R-:W-:Y:S01]  /*1650*/  WARPGROUP.ARRIVE ;  /* 0x00000000000079c5 */ /* 0x000fe20000000000 */
[----:B------:R-:W-:Y:S02]  /*1660*/  ULOP3.LUT UR4, UR40, 0x10000, URZ, 0xfc, !UPT ;  /* 0x0001000028047892 */ /* 0x000fe4000f8efc3f */
[----:B------:R-:W-:Y:S02]  /*1670*/  USHF.R.U32.HI UR5, URZ, 0x4, UR5 ;  /* 0x000000043f057899 */ /* 0x000fe40008011605 */
[----:B------:R-:W-:Y:S02]  /*1680*/  ULEA UR46, UR37, UR4, 0x9 ;  /* 0x00000004252e7291 */ /* 0x000fe4000f8e483f */
[----:B------:R-:W-:Y:S01]  /*1690*/  ULOP3.LUT UR5, UR5, 0x3fff, URZ, 0xc0, !UPT ;  /* 0x00003fff05057892 */ /* 0x000fe2000f8ec03f */
[----:B------:R-:W-:Y:S01]  /*16a0*/  UMOV UR9, 0x80000020 ;  /* 0x8000002000097882 */ /* 0x000fe20000000000 */
[----:B------:R-:W-:-:S02]  /*16b0*/  UMOV UR11, 0x80000020 ;  /* 0x80000020000b7882 */ /* 0x000fc40000000000 */
[----:B------:R-:W-:Y:S01]  /*16c0*/  ULOP3.LUT UR5, UR5, 0x10000, URZ, 0xfc, !UPT ;  /* 0x0001000005057892 */ /* 0x000fe2000f8efc3f */
[----:B------:R-:W-:Y:S01]  /*16d0*/  UMOV UR8, UR46 ;  /* 0x0000002e00087c82 */ /* 0x000fe20008000000 */
[----:B------:R-:W-:Y:S02]  /*16e0*/  UMOV UR13, UR9 ;  /* 0x00000009000d7c82 */ /* 0x000fe40008000000 */
[----:B------:R-:W-:Y:S01]  /*16f0*/  UIMAD UR6, UR37, 0x2c0, UR5 ;  /* 0x000002c0250678a4 */ /* 0x000fe2000f8e0205 */
[----:B------:R-:W-:Y:S01]  /*1700*/  UMOV UR12, UR8 ;  /* 0x00000008000c7c82 */ /* 0x000fe20008000000 */
[----:B------:R-:W-:Y:S02]  /*1710*/  UMOV UR15, 0x80000020 ;  /* 0x80000020000f7882 */ /* 0x000fe40000000000 */
[----:B------:R-:W-:Y:S02]  /*1720*/  UIADD3 UR7, UR6, 0x40, URZ ;  /* 0x0000004006077890 */ /* 0x000fe4000fffe03f */
[----:B------:R-:W-:-:S02]  /*1730*/  UIADD3 UR14, UR6, 0x80, URZ ;  /* 0x00000080060e7890 */ /* 0x000fc4000fffe03f */
[----:B------:R-:W-:Y:S01]  /*1740*/  UMOV UR10, UR6 ;  /* 0x00000006000a7c82 */ /* 0x000fe20008000000 */
[----:B------:R-:W-:Y:S01]  /*1750*/  UIADD3 UR18, UR6, 0xc0, URZ ;  /* 0x000000c006127890 */ /* 0x000fe2000fffe03f */
[----:B------:R-:W-:Y:S01]  /*1760*/  HGMMA.64x16x16.F32.BF16 R104, gdesc[UR8], RZ, !UPT, gsb0 ;  /* 0x00200000086879f0 */ /* 0x000fe2000c0018ff */
[----:B------:R-:W-:Y:S01]  /*1770*/  UMOV UR10, UR7 ;  /* 0x00000007000a7c82 */ /* 0x000fe20008000000 */
[----:B------:R-:W-:Y:S01]  /*1780*/  UMOV UR11, 0x80000020 ;  /* 0x80000020000b7882 */ /* 0x000fe20000000000 */
[----:B------:R-:W-:Y:S01]  /*1790*/  UMOV UR16, UR8 ;  /* 0x0000000800107c82 */ /* 0x000fe20008000000 */
[----:B------:R-:W-:Y:S01]  /*17a0*/  UMOV UR17, UR9 ;  /* 0x0000000900117c82 */ /* 0x000fe20008000000 */
[----:B------:R-:W-:Y:S01]  /*17b0*/  UMOV UR19, 0x80000020 ;  /* 0x8000002000137882 */ /* 0x000fe20000000000 */
[----:B------:R-:W-:Y:S01]  /*17c0*/  UIADD3 UR22, UR6, 0x100, URZ ;  /* 0x0000010006167890 */ /* 0x000fe2000fffe03f */
        /* <DEDUP_REMOVED lines=20> */
[----:B------:R-:W-:-:S02]  /*1910*/  WARPGROUP.DEPBAR.LE gsb0, 0x0 ;  /* 0x00008000000079c5 */ /* 0x000fc40000010000 */
[----:B------:R-:W-:-:S06]  /*1920*/  WARPGROUP.ARRIVE ;  /* 0x00000000000079c5 */ /* 0x000fcc0000000000 */
[----:B------:R-:W-:Y:S01]  /*1930*/  HGMMA.64x16x16.F32.BF16 R96, gdesc[UR8], RZ, !UPT, gsb0 ;  /* 0x00200000086079f0 */ /* 0x000fe2000c0018ff */
[----:B------:R-:W-:Y:S01]  /*1940*/  UIADD3 UR10, UR6, 0x240, URZ ;  /* 0x00000240060a7890 */ /* 0x000fe2000fffe03f */
[----:B------:R-:W-:Y:S01]  /*1950*/  UMOV UR11, 0x80000020 ;  /* 0x80000020000b7882 */ /* 0x000fe20000000000 */
[----:B------:R-:W-:Y:S02]  /*1960*/  WARPGROUP.DEPBAR.LE gsb0, 0x0 ;  /* 0x00008000000079c5 */ /* 0x000fe40000010000 */
        /* <DEDUP_REMOVED lines=37> */
[----:B------:R-:W-:Y:S01]  /*1bc0*/  UMOV UR10, UR7 ;  /* 0x00000007000a7c82 */ /* 0x000fe20008000000 */
[----:B------:R-:W-:Y:S01]  /*1bd0*/  UMOV UR11, 0x80000020 ;  /* 0x80000020000b7882 */ /* 0x000fe20000000000 */
[----:B------:R-:W-:Y:S01]  /*1be0*/  UIADD3 UR7, UR6, 0x42, URZ ;  /* 0x0000004206077890 */ /* 0x000fe2000fffe03f */
[----:B------:R-:W-:Y:S02]  /*1bf0*/  WARPGROUP.DEPBAR.LE gsb0, 0x0 ;  /* 0x00008000000079c5 */ /* 0x000fe40000010000 */
[----:B------:R-:W-:-:S06]  /*1c00*/  WARPGROUP.ARRIVE ;  /* 0x00000000000079c5 */ /* 0x000fcc0000000000 */
[----:B------:R-:W-:Y:S01]  /*1c10*/  HGMMA.64x16x16.F32.BF16 R24, gdesc[UR8], RZ, !UPT, gsb0 ;  /* 0x00200000081879f0 */ /* 0x000fe2000c0018ff */
[----:B------:R-:W-:Y:S02]  /*1c20*/  UIADD3 UR8, UR46, 0x2, URZ ;  /* 0x000000022e087890 */ /* 0x000fe4000fffe03f */
[----:B------:R-:W-:Y:S01]  /*1c30*/  UIADD3 UR10, UR6, 0x2, URZ ;  /* 0x00000002060a7890 */ /* 0x000fe2000fffe03f */
[----:B------:R-:W-:Y:S01]  /*1c40*/  UMOV UR9, 0x80000020 ;  /* 0x8000002000097882 */ /* 0x000fe20000000000 */
[----:B------:R-:W-:Y:S01]  /*1c50*/  UMOV UR11, 0x80000020 ;  /* 0x80000020000b7882 */ /* 0x000fe20000000000 */
[----:B------:R-:W-:Y:S02]  /*1c60*/  UMOV UR13, UR9 ;  /* 0x00000009000d7c82 */ /* 0x000fe40008000000 */
[----:B------:R-:W-:Y:S01]  /*1c70*/  UMOV UR12, UR8 ;  /* 0x00000008000c7c82 */ /* 0x000fe20008000000 */
        /* <DEDUP_REMOVED lines=12> */
[----:B------:R-:W-:-:S02]  /*1d40*/  WARPGROUP.DEPBAR.LE gsb0, 0x0 ;  /* 0x00008000000079c5 */ /* 0x000fc40000010000 */
[----:B------:R-:W-:-:S06]  /*1d50*/  WARPGROUP.ARRIVE ;  /* 0x00000000000079c5 */ /* 0x000fcc0000000000 */
[----:B------:R-:W-:Y:S01]  /*1d60*/  HGMMA.64x16x16.F32.BF16 R104, gdesc[UR8], R104, gsb0 ;  /* 0x00200000086879f0 */ /* 0x000fe20008001868 */
[----:B------:R-:W-:Y:S01]  /*1d70*/  UMOV UR10, UR7 ;  /* 0x00000007000a7c82 */ /* 0x000fe20008000000 */
[----:B------:R-:W-:Y:S01]  /*1d80*/  UMOV UR11, 0x80000020 ;  /* 0x80000020000b7882 */ /* 0x000fe20000000000 */
[----:B------:R-:W-:Y:S02]  /*1d90*/  WARPGROUP.DEPBAR.LE gsb0, 0x0 ;  /* 0x00008000000079c5 */ /* 0x000fe40000010000 */
[----:B------:R-:W-:-:S06]  /*1da0*/  WARPGROUP.ARRIVE ;  /* 0x00000000000079c5 */ /* 0x000fcc0000000000 */
[----:B------:R-:W-:Y:S01]  /*1db0*/  HGMMA.64x16x16.F32.BF16 R96, gdesc[UR8], R96, gsb0 ;  /* 0x00200000086079f0 */ /* 0x000fe20008001860 */
[----:B------:R-:W-:Y:S01]  /*1dc0*/  UIADD3 UR10, UR6, 0x242, URZ ;  /* 0x00000242060a7890 */ /* 0x000fe2000fffe03f */
[----:B------:R-:W-:Y:S01]  /*1dd0*/  UMOV UR11, 0x80000020 ;  /* 0x80000020000b7882 */ /* 0x000fe20000000000 */
[----:B------:R-:W-:Y:S01]  /*1de0*/  UIADD3 UR6, UR6, 0x282, URZ ;  /* 0x0000028206067890 */ /* 0x000fe2000fffe03f */
[----:B------:R-:W-:Y:S02]  /*1df0*/  WARPGROUP.DEPBAR.LE gsb0, 0x0 ;  /* 0x00008000000079c5 */ /* 0x000fe40000010000 */
[----:B------:R-:W-:-:S06]  /*1e00*/  WARPGROUP.ARRIVE ;  /* 0x00000000000079c5 */ /* 0x000fcc0000000000 */
[----:B------:R-:W-:Y:S03]  /*1e10*/  HGMMA.64x16x16.F32.BF16 R88, gdesc[UR12], R88, gsb0 ;  /* 0x002000000c5879f0 */ /* 0x000fe60008001858 */
        /* <DEDUP_REMOVED lines=20> */
[----:B------:R-:W-:Y:S01]  /*1f60*/  HGMMA.64x16x16.F32.BF16 R32, gdesc[UR8], R32, gsb0 ;  /* 0x00200000082079f0 */ /* 0x000fe20008001820 */
[----:B------:R-:W-:Y:S01]  /*1f70*/  UMOV UR10, UR6 ;  /* 0x00000006000a7c82 */ /* 0x000fe20008000000 */
[----:B------:R-:W-:Y:S01]  /*1f80*/  UMOV UR11, 0x80000020 ;  /* 0x80000020000b7882 */ /* 0x000fe20000000000 */
[----:B------:R-:W-:Y:S02]  /*1f90*/  WARPGROUP.DEPBAR.LE gsb0, 0x0 ;  /* 0x00008000000079c5 */ /* 0x000fe40000010000 */
[----:B------:R-:W-:-:S06]  /*1fa0*/  WARPGROUP.ARRIVE ;  /* 0x00000000000079c5 */ /* 0x000fcc0000000000 */
[----:B------:R-:W-:Y:S03]  /*1fb0*/  HGMMA.64x16x16.F32.BF16 R24, gdesc[UR8], R24, gsb0 ;  /* 0x00200000081879f0 */ /* 0x000fe60008001818 */
[----:B------:R-:W-:Y:S02]  /*1fc0*/  WARPGROUP.DEPBAR.LE gsb0, 0x0 ;  /* 0x00008000000079c5 */ /* 0x000fe40000010000 */
[----:B------:R-:W-:Y:S05]  /*1fd0*/  @!P1 BRA `(.L_x_23) ;  /* 0x0000000800bc9947 */ /* 0x000fea0003800000 */
[----:B------:R-:W-:Y:S01]  /*1fe0*/  UIADD3 UR6, UR37, 0x1, URZ ;  /* 0x0000000125067890 */ /* 0x000fe2000fffe03f */
[----:B------:R-:W-:Y:S02]  /*1ff0*/  IMAD.MOV.U32 R3, RZ, RZ, R0 ;  /* 0x000000ffff037224 */ /* 0x000fe400078e0000 */
[----:B01----:R-:W-:Y:S01]  /*2000*/  IMAD.U32 R4, RZ, RZ, UR37 ;  /* 0x00000025ff047e24 */ /* 0x003fe2000f8e00ff */
[----:B------:R-:W-:-:S04]  /*2010*/  UISETP.NE.AND UP0, UPT, UR6, 0xb, UPT ;  /* 0x0000000b0600788c */ /* 0x000fc8000bf05270 */
[----:B------:R-:W-:Y:S02]  /*2020*/  USEL UR7, URZ, 0x1, UP0 ;  /* 0x000000013f077887 */ /* 0x000fe40008000000 */
[----:B------:R-:W-:Y:S02]  /*2030*/  USEL UR6, UR6, URZ, UP0 ;  /* 0x0000003f06067287 */ /* 0x000fe40008000000 */
[----:B------:R-:W-:-:S06]  /*2040*/  ULOP3.LUT UR7, UR36, UR7, URZ, 0x3c, !UPT ;  /* 0x0000000724077292 */ /* 0x000fcc000f8e3c3f */
[----:B------:R-:W-:-:S07]  /*2050*/  IMAD.U32 R7, RZ, RZ, UR7 ;  /* 0x00000007ff077e24 */ /* 0x000fce000f8e00ff */
.L_x_30:
[----:B------:R-:W-:Y:S05]  /*2060*/  @!P0 BRA `(.L_x_24) ;  /* 0x0000000000048947 */ /* 0x000fea0003800000 */
[----:B------:R-:W-:Y:S01]  /*2070*/  BPT.TRAP 0x1 ;  /* 0x000000040000795c */ /* 0x000fe20000300000 */
.L_x_24:
[----:B------:R-:W-:Y:S01]  /*2080*/  ULEA UR7, UR6, UR39, 0x3 ;  /* 0x0000002706077291 */ /* 0x000fe2000f8e183f */
[----:B------:R-:W-:-:S08]  /*2090*/  SHF.L.U32 R5, R7, 0x1f, RZ ;  /* 0x0000001f07057819 */ /* 0x000fd000000006ff */
[----:B------:R0:W1:Y:S01]  /*20a0*/  SYNCS.PHASECHK.TRANS64.TRYWAIT P1, [UR7], R5 ;  /* 0x00000005ff0075a7 */ /* 0x0000620008020147 */
[----:B------:R-:W-:Y:S05]  /*20b0*/  @!P0 BRA `(.L_x_25) ;  /* 0x0000000000048947 */ /* 0x000fea0003800000 */
[----:B------:R-:W-:Y:S01]  /*20c0*/  BPT.TRAP 0x1 ;  /* 0x000000040000795c */ /* 0x000fe20000300000 */
.L_x_25:
[----:B-1----:R-:W-:Y:S05]  /*20d0*/  @P1 BRA `(.L_x_26) ;  /* 0x0000000000081947 */ /* 0x002fea0003800000 */
[----:B------:R-:W1:Y:S02]  /*20e0*/  SYNCS.PHASECHK.TRANS64.TRYWAIT P1, [UR7], R5 ;  /* 0x00000005ff0075a7 */ /* 0x000e640008020147 */
[----:B-1----:R-:W-:Y:S05]  /*20f0*/  @!P1 BRA `(.L_x_27) ;  /* 0x0000008800649947 */ /* 0x002fea0003800000 */
.L_x_26:
[----:B------:R-:W-:Y:S01]  /*2100*/  ULEA UR10, UR6, UR4, 0x9 ;  /* 0x00000004060a7291 */ /* 0x000fe2000f8e483f */
[----:B------:R-:W-:Y:S01]  /*2110*/  WARPGROUP.ARRIVE ;  /* 0x00000000000079c5 */ /* 0x000fe20000000000 */
[----:B------:R-:W-:Y:S01]  /*2120*/  UIMAD UR8, UR6, 0x2c0, UR5 ;  /* 0x000002c0060878a4 */ /* 0x000fe2000f8e0205 */
[----:B------:R-:W-:Y:S01]  /*2130*/  UMOV UR13, 0x80000020 ;  /* 0x80000020000d7882 */ /* 0x000fe20000000000 */
[----:B------:R-:W-:Y:S02]  /*2140*/  UMOV UR15, 0x80000020 ;  /* 0x80000020000f7882 */ /* 0x000fe40000000000 */
[----:B------:R-:W-:Y:S01]  /*2150*/  UIADD3 UR7, UR8, 0x40, URZ ;  /* 0x0000004008077890 */ /* 0x000fe2000fffe03f */
[----:B------:R-:W-:Y:S02]  /*2160*/  UMOV UR12, UR10 ;  /* 0x0000000a000c7c82 */ /* 0x000fe40008000000 */
[----:B------:R-:W-:Y:S01]  /*2170*/  UMOV UR14, UR8 ;  /* 0x00000008000e7c82 */ /* 0x000fe20008000000 */
[----:B------:R-:W-:Y:S01]  /*2180*/  UIADD3 UR9, UR8, 0x80, URZ ;  /* 0x0000008008097890 */ /* 0x000fe2000fffe03f */
[----:B------:R-:W-:Y:S01]  /*2190*/  HGMMA.64x16x16.F32.BF16 R104, gdesc[UR12], R104, gsb0 ;  /* 0x002000000c6879f0 */ /* 0x000fe20008001868 */
[----:B------:R-:W-:Y:S01]  /*21a0*/  UMOV UR15, 0x80000020 ;  /* 0x80000020000f7882 */ /* 0x000fe20000000000 */
[----:B------:R-:W-:Y:S01]  /*21b0*/  UMOV UR14, UR7 ;  /* 0x00000007000e7c82 */ /* 0x000fe20008000000 */
[----:B------:R-:W-:-:S02]  /*21c0*/  UIADD3 UR11, UR8, 0xc0, URZ ;  /* 0x000000c0080b7890 */ /* 0x000fc4000fffe03f */
[----:B------:R-:W-:Y:S01]  /*21d0*/  UIADD3 UR7, UR8, 0x100, URZ ;  /* 0x0000010008077890 */ /* 0x000fe2000fffe03f */
[----:B------:R-:W-:Y:S02]  /*21e0*/  WARPGROUP.DEPBAR.LE gsb0, 0x0 ;  /* 0x00008000000079c5 */ /* 0x000fe40000010000 */
[----:B------:R-:W-:-:S06]  /*21f0*/  WARPGROUP.ARRIVE ;  /* 0x00000000000079c5 */ /* 0x000fcc0000000000 */
[----:B------:R-:W-:Y:S01]  /*2200*/  HGMMA.64x16x16.F32.BF16 R96, gdesc[UR12], R96, gsb0 ;  /* 0x002000000c6079f0 */ /* 0x000fe20008001860 */
[----:B------:R-:W-:Y:S01]  /*2210*/  UMOV UR14, UR9 ;  /* 0x00000009000e7c82 */ /* 0x000fe20008000000 */
[----:B------:R-:W-:Y:S01]  /*2220*/  UMOV UR15, 0x80000020 ;  /* 0x80000020000f7882 */ /* 0x000fe20000000000 */
        /* <DEDUP_REMOVED lines=51> */
[----:B------:R-:W-:Y:S02]  /*2560*/  UIADD3 UR12, UR10, 0x2, URZ ;  /* 0x000000020a0c7890 */ /* 0x000fe4000fffe03f */
[----:B------:R-:W-:Y:S01]  /*2570*/  UIADD3 UR14, UR8, 0x2, URZ ;  /* 0x00000002080e7890 */ /* 0x000fe2000fffe03f */
[----:B------:R-:W-:Y:S01]  /*2580*/  UMOV UR13, 0x80000020 ;  /* 0x80000020000d7882 */ /* 0x000fe20000000000 */
        /* <DEDUP_REMOVED lines=37> */
[----:B------:R-:W-:Y:S02]  /*27e0*/  UIADD3 UR10, UR8, 0x242, URZ ;  /* 0x00000242080a7890 */ /* 0x000fe4000fffe03f */
        /* <DEDUP_REMOVED lines=26> */
[----:B------:R-:W-:Y:S01]  /*2990*/  BPT.TRAP 0x1 ;  /* 0x000000040000795c */ /* 0x000fe20000300000 */
.L_x_28:
[----:B------:R-:W-:-:S13]  /*29a0*/  ISETP.NE.AND P1, PT, R23, RZ, PT ;  /* 0x000000ff1700720c */ /* 0x000fda0003f25270 */
[----:B01----:R-:W-:-:S05]  /*29b0*/  @P1 LEA R5, R4, UR39, 0x3 ;  /* 0x0000002704051c11 */ /* 0x003fca000f8e18ff */
[----:B------:R-:W-:-:S05]  /*29c0*/  @P1 VIADD R5, R5, 0x58 ;  /* 0x0000005805051836 */ /* 0x000fca0000000000 */
[----:B------:R-:W-:-:S04]  /*29d0*/  @P1 PRMT R5, R22, 0x654, R5 ;  /* 0x0000065416051816 */ /* 0x000fc80000000005 */
[----:B------:R0:W-:Y:S01]  /*29e0*/  @P1 SYNCS.ARRIVE.TRANS64.RED.A1T0 RZ, [R5+URZ], RZ ;  /* 0x000000ff05ff19a7 */ /* 0x0001e2000810043f */
[----:B------:R-:W-:-:S13]  /*29f0*/  ISETP.GT.U32.AND P1, PT, R19, 0x1, PT ;  /* 0x000000011300780c */ /* 0x000fda0003f24070 */
[----:B0-----:R-:W-:Y:S05]  /*2a00*/  @P1 BRA `(.L_x_29) ;  /* 0x0000000000041947 */ /* 0x001fea0003800000 */
[----:B------:R-:W-:Y:S01]  /*2a10*/  BPT.TRAP 0x1 ;  /* 0x000000040000795c */ /* 0x000fe20000300000 */
.L_x_29:
[----:B------:R-:W-:Y:S01]  /*2a20*/  UIADD3 UR6, UR6, 0x1, URZ ;  /* 0x0000000106067890 */ /* 0x000fe2000fffe03f */
[C---:B------:R-:W-:Y:S01]  /*2a30*/  ISETP.GT.AND P2, PT, R3.reuse, 0x1, PT ;  /* 0x000000010300780c */ /* 0x040fe20003f44270 */
[----:B------:R-:W-:Y:S02]  /*2a40*/  VIADD R4, R4, 0x1 ;  /* 0x0000000104047836 */ /* 0x000fe40000000000 */
[----:B------:R-:W-:Y:S01]  /*2a50*/  UISETP.NE.AND UP0, UPT, UR6, 0xb, UPT ;  /* 0x0000000b0600788c */ /* 0x000fe2000bf05270 */
[----:B------:R-:W-:Y:S02]  /*2a60*/  VIADD R3, R3, 0xffffffff ;  /* 0xffffffff03037836 */ /* 0x000fe40000000000 */
[C---:B------:R-:W-:Y:S01]  /*2a70*/  ISETP.NE.AND P1, PT, R4.reuse, 0xb, PT ;  /* 0x0000000b0400780c */ /* 0x040fe20003f25270 */
[----:B------:R-:W-:Y:S02]  /*2a80*/  USEL UR7, URZ, 0x1, UP0 ;  /* 0x000000013f077887 */ /* 0x000fe40008000000 */
[----:B------:R-:W-:Y:S01]  /*2a90*/  USEL UR6, UR6, URZ, UP0 ;  /* 0x0000003f06067287 */ /* 0x000fe20008000000 */
[----:B------:R-:W-:-:S03]  /*2aa0*/  SEL R4, R4, RZ, P1 ;  /* 0x000000ff04047207 */ /* 0x000fc60000800000 */
[----:B------:R-:W-:Y:S01]  /*2ab0*/  LOP3.LUT R7, R7, UR7, RZ, 0x3c, !PT ;  /* 0x0000000707077c12 */ /* 0x000fe2000f8e3cff */
[----:B------:R-:W-:Y:S07]  /*2ac0*/  @P2 BRA `(.L_x_30) ;  /* 0xfffffff400642947 */ /* 0x000fee000383ffff */
.L_x_23:
[----:B------:R-:W2:Y:S02]  /*2ad0*/  LDC R3, c[0x0][0x28c] ;  /* 0x0000a300ff037b82 */ /* 0x000ea40000000800 */
[----:B--2---:R-:W-:-:S13]  /*2ae0*/  ISETP.GE.AND P1, PT, R3, 0x1, PT ;  /* 0x000000010300780c */ /* 0x004fda0003f26270 */
[----:B------:R-:W-:Y:S05]  /*2af0*/  @!P1 BRA `(.L_x_31) ;  /* 0x0000000000389947 */ /* 0x000fea0003800000 */
[----:B------:R-:W-:Y:S05]  /*2b00*/  @!P0 BRA `(.L_x_32) ;  /* 0x0000000000048947 */ /* 0x000fea0003800000 */
[----:B------:R-:W-:Y:S01]  /*2b10*/  BPT.TRAP 0x1 ;  /* 0x000000040000795c */ /* 0x000fe20000300000 */
.L_x_32:
[----:B------:R-:W-:-:S13]  /*2b20*/  ISETP.NE.AND P0, PT, R23, RZ, PT ;  /* 0x000000ff1700720c */ /* 0x000fda0003f05270 */
[----:B------:R-:W-:-:S04]  /*2b30*/  @P0 VIADD R0, R0, UR37 ;  /* 0x0000002500000c36 */ /* 0x000fc80008000000 */
[----:B01----:R-:W-:-:S05]  /*2b40*/  @P0 IMAD.WIDE.U32 R4, R0, -0x45d1745d, RZ ;  /* 0xba2e8ba300040825 */ /* 0x003fca00078e00ff */
[----:B------:R-:W-:-:S05]  /*2b50*/  @P0 SHF.R.U32.HI R5, RZ, 0x3, R5 ;  /* 0x00000003ff050819 */ /* 0x000fca0000011605 */
[----:B------:R-:W-:-:S05]  /*2b60*/  @P0 IMAD R0, R5, -0xb, R0 ;  /* 0xfffffff505000824 */ /* 0x000fca00078e0200 */
[----:B------:R-:W-:-:S05]  /*2b70*/  @P0 LEA R0, R0, UR39, 0x3 ;  /* 0x0000002700000c11 */ /* 0x000fca000f8e18ff */
[----:B------:R-:W-:-:S05]  /*2b80*/  @P0 VIADD R3, R0, 0x58 ;  /* 0x0000005800030836 */ /* 0x000fca0000000000 */
[----:B------:R-:W-:-:S04]  /*2b90*/  @P0 PRMT R3, R22, 0x654, R3 ;  /* 0x0000065416030816 */ /* 0x000fc80000000003 */
[----:B------:R2:W-:Y:S01]  /*2ba0*/  @P0 SYNCS.ARRIVE.TRANS64.RED.A1T0 RZ, [R3+URZ], RZ ;  /* 0x000000ff03ff09a7 */ /* 0x0005e2000810043f */
[----:B------:R-:W-:-:S13]  /*2bb0*/  ISETP.GT.U32.AND P0, PT, R19, 0x1, PT ;  /* 0x000000011300780c */ /* 0x000fda0003f04070 */
[----:B--2---:R-:W-:Y:S05]  /*2bc0*/  @P0 BRA `(.L_x_31) ;  /* 0x0000000000040947 */ /* 0x004fea0003800000 */
[----:B------:R-:W-:Y:S01]  /*2bd0*/  BPT.TRAP 0x1 ;  /* 0x000000040000795c */ /* 0x000fe20000300000 */
.L_x_31:
[----:B------:R-:W2:Y:S01]  /*2be0*/  LDC R7, c[0x0][0x288] ;  /* 0x0000a200ff077b82 */ /* 0x000ea20000000800 */
[--C-:B------:R-:W-:Y:S01]  /*2bf0*/  SHF.R.U32.HI R0, RZ, 0x2, R18.reuse ;  /* 0x00000002ff007819 */ /* 0x100fe20000011612 */
[----:B------:R-:W-:Y:S01]  /*2c00*/  IMAD R9, R116, 0xb0, RZ ;  /* 0x000000b074097824 */ /* 0x000fe200078e02ff */
[----:B01----:R-:W-:Y:S01]  /*2c10*/  SHF.R.U32.HI R5, RZ, 0x7, R18 ;  /* 0x00000007ff057819 */ /* 0x003fe20000011612 */
[----:B------:R-:W-:Y:S01]  /*2c20*/  UIADD3 UR37, UR38, UR37, URZ ;  /* 0x0000002526257290 */ /* 0x000fe2000fffe03f */
[----:B------:R-:W-:Y:S01]  /*2c30*/  LOP3.LUT R3, R0, 0x7, RZ, 0xc0, !PT ;  /* 0x0000000700037812 */ /* 0x000fe200078ec0ff */
[----:B------:R-:W-:Y:S01]  /*2c40*/  IMAD.SHL.U32 R15, R115, 0x80, RZ ;  /* 0x00000080730f7824 */ /* 0x000fe200078e00ff */
[C---:B------:R-:W-:Y:S01]  /*2c50*/  LOP3.LUT R4, R18.reuse, 0x60, RZ, 0xc0, !PT ;  /* 0x0000006012047812 */ /* 0x040fe200078ec0ff */
[----:B------:R-:W-:Y:S01]  /*2c60*/  UISETP.GT.U32.AND UP0, UPT, UR37, 0xa, UPT ;  /* 0x0000000a2500788c */ /* 0x000fe2000bf04070 */
[----:B------:R-:W-:Y:S01]  /*2c70*/  LOP3.LUT R0, R5, 0x1, RZ, 0xc0, !PT ;  /* 0x0000000105007812 */ /* 0x000fe200078ec0ff */
[C---:B------:R-:W-:Y:S01]  /*2c80*/  IMAD.SHL.U32 R12, R18.reuse, 0x2, RZ ;  /* 0x00000002120c7824 */ /* 0x040fe200078e00ff */
[----:B------:R-:W-:Y:S01]  /*2c90*/  SHF.R.U32.HI R6, RZ, 0x1, R4 ;  /* 0x00000001ff067819 */ /* 0x000fe20000011604 */
[----:B------:R-:W-:Y:S01]  /*2ca0*/  ULDC UR7, c[0x0][0x284] ;  /* 0x0000a10000077ab9 */ /* 0x000fe20000000800 */
[----:B------:R-:W-:Y:S01]  /*2cb0*/  LOP3.LUT R4, R18, 0x3, RZ, 0xc0, !PT ;  /* 0x0000000312047812 */ /* 0x000fe200078ec0ff */
[----:B------:R-:W-:Y:S01]  /*2cc0*/  IMAD.SHL.U32 R8, R0, 0x40, RZ ;  /* 0x0000004000087824 */ /* 0x000fe200078e00ff */
[----:B------:R-:W-:Y:S01]  /*2cd0*/  UISETP.LT.U32.AND UP0, UPT, UR38, 0xb, UP0 ;  /* 0x0000000b2600788c */ /* 0x000fe20008701070 */
[----:B------:R-:W-:Y:S01]  /*2ce0*/  SHF.R.S32.HI R21, RZ, 0x1f, R113 ;  /* 0x0000001fff157819 */ /* 0x000fe20000011471 */
[----:B------:R-:W-:Y:S01]  /*2cf0*/  UISETP.GE.U32.AND UP1, UPT, UR38, 0xb, UPT ;  /* 0x0000000b2600788c */ /* 0x000fe2000bf26070 */
[--C-:B------:R-:W-:Y:S01]  /*2d00*/  IADD3 R5, RZ, -R6, -R3.reuse ;  /* 0x80000006ff057210 */ /* 0x100fe20007ffe803 */
[----:B------:R-:W-:Y:S01]  /*2d10*/  ULDC.64 UR8, c[0x0][0x5d0] ;  /* 0x0001740000087ab9 */ /* 0x000fe20000000a00 */
[C---:B------:R-:W-:Y:S01]  /*2d20*/  LOP3.LUT R12, R9.reuse, 0x6, R12, 0xf8, !PT ;  /* 0x00000006090c7812 */ /* 0x040fe200078ef80c */
[----:B------:R-:W-:Y:S01]  /*2d30*/  UIMAD.WIDE.U32 UR4, UR37, -0x45d1745d, URZ ;  /* 0xba2e8ba3250478a5 */ /* 0x000fe2000f8e003f */
[----:B------:R-:W-:Y:S01]  /*2d40*/  LOP3.LUT R3, R8, 0x40, R3, 0xe2, !PT ;  /* 0x0000004008037812 */ /* 0x000fe200078ee203 */
[----:B------:R-:W-:Y:S01]  /*2d50*/  USEL UR6, URZ, 0x1, !UP0 ;  /* 0x000000013f067887 */ /* 0x000fe2000c000000 */
[----:B--2---:R-:W-:Y:S01]  /*2d60*/  ISETP.GE.AND P0, PT, R9, R7, PT ;  /* 0x000000070900720c */ /* 0x004fe20003f06270 */
[----:B------:R-:W-:Y:S01]  /*2d70*/  IMAD R8, R4, -0x2, R7 ;  /* 0xfffffffe04087824 */ /* 0x000fe200078e0207 */
[----:B------:R-:W-:Y:S01]  /*2d80*/  SHF.R.S32.HI R13, RZ, 0x1f, R12 ;  /* 0x0000001fff0d7819 */ /* 0x000fe2000001140c */
[----:B------:R-:W-:Y:S01]  /*2d90*/  IMAD R4, R21, UR8, RZ ;  /* 0x0000000815047c24 */ /* 0x000fe2000f8e02ff */
[----:B------:R-:W-:Y:S01]  /*2da0*/  ISETP.GE.OR P0, PT, R15, UR7, P0 ;  /* 0x000000070f007c0c */ /* 0x000fe20008706670 */
[----:B------:R-:W-:Y:S01]  /*2db0*/  IMAD.WIDE R10, R115, 0x80, RZ ;  /* 0x00000080730a7825 */ /* 0x000fe200078e02ff */
[----:B------:R-:W-:-:S02]  /*2dc0*/  USHF.R.U32.HI UR4, URZ, 0x3, UR5 ;  /* 0x000000033f047899 */ /* 0x000fc40008011605 */
[----:B------:R-:W-:Y:S01]  /*2dd0*/  ULOP3.LUT UR36, UR36, UR6, URZ, 0x3c, !UPT ;  /* 0x0000000624247292 */ /* 0x000fe2000f8e3c3f */
[----:B------:R-:W-:Y:S01]  /*2de0*/  IMAD R0, R0, -0x40, R5 ;  /* 0xffffffc000007824 */ /* 0x000fe200078e0205 */
[----:B------:R-:W-:Y:S01]  /*2df0*/  LOP3.LUT R129, R10, R3, R6, 0xfe, !PT ;  /* 0x000000030a817212 */ /* 0x000fe200078efe06 */
[C---:B------:R-:W-:Y:S01]  /*2e00*/  IMAD R7, R113.reuse, UR9, R4 ;  /* 0x0000000971077c24 */ /* 0x040fe2000f8e0204 */
[----:B------:R-:W-:Y:S01]  /*2e10*/  UIMAD UR37, UR4, -0xb, UR37 ;  /* 0xfffffff5042578a4 */ /* 0x000fe2000f8e0225 */
[----:B------:R-:W-:Y:S01]  /*2e20*/  IMAD.WIDE.U32 R4, R113, UR8, R12 ;  /* 0x0000000871047c25 */ /* 0x000fe2000f8e000c */
[----:B------:R-:W-:Y:S01]  /*2e30*/  @UP1 ULOP3.LUT UR36, UR36, 0x1, UR4, 0x78, !UPT ;  /* 0x0000000124241892 */ /* 0x000fe2000f8e7804 */
[----:B------:R-:W-:Y:S02]  /*2e40*/  IADD3 R3, -R15, UR7, R0 ;  /* 0x000000070f037c10 */ /* 0x000fe4000fffe100 */
[----:B------:R-:W-:Y:S02]  /*2e50*/  IMAD.IADD R7, R5, 0x1, R7 ;  /* 0x0000000105077824 */ /* 0x000fe400078e0207 */
[----:B------:R-:W-:-:S02]  /*2e60*/  IMAD.IADD R8, R8, 0x1, -R9 ;  /* 0x0000000108087824 */ /* 0x000fc400078e0a09 */
[----:B------:R-:W-:Y:S02]  /*2e70*/  IMAD.MOV.U32 R0, RZ, RZ, -0x1 ;  /* 0xffffffffff007424 */ /* 0x000fe400078e00ff */
[----:B------:R-:W-:Y:S01]  /*2e80*/  IMAD.MOV.U32 R6, RZ, RZ, R4 ;  /* 0x000000ffff067224 */ /* 0x000fe200078e0004 */
[----:B------:R-:W-:Y:S06]  /*2e90*/  @P0 BRA `(.L_x_33) ;  /* 0x0000005800dc0947 */ /* 0x000fec0003800000 */
[----:B------:R-:W0:Y:S01]  /*2ea0*/  LDC.64 R4, c[0x0][0x5c8] ;  /* 0x00017200ff047b82 */ /* 0x000e220000000a00 */
[----:B-----5:R-:W-:Y:S01]  /*2eb0*/  FSETP.NEU.AND P0, PT, R114, RZ, PT ;  /* 0x000000ff7200720b */ /* 0x020fe20003f0d000 */
[----:B------:R-:W-:Y:S01]  /*2ec0*/  BSSY B0, `(.L_x_33) ;  /* 0x00005b4000007945 */ /* 0x000fe20003800000 */
[----:B------:R-:W-:-:S04]  /*2ed0*/  ISETP.GT.AND P1, PT, R8, RZ, PT ;  /* 0x000000ff0800720c */ /* 0x000fc80003f24270 */
[----:B------:R-:W-:Y:S01]  /*2ee0*/  ISETP.GT.AND P2, PT, R3, RZ, P1 ;  /* 0x000000ff0300720c */ /* 0x000fe20000f44270 */
[-C--:B0-----:R-:W-:Y:S02]  /*2ef0*/  IMAD R14, R11, R4.reuse, RZ ;  /* 0x000000040b0e7224 */ /* 0x081fe400078e02ff */
[----:B------:R-:W-:-:S04]  /*2f00*/  IMAD.WIDE.U32 R6, R129, R4, R6 ;  /* 0x0000000481067225 */ /* 0x000fc800078e0006 */
[----:B------:R-:W-:-:S04]  /*2f10*/  IMAD R9, R129, R5, R14 ;  /* 0x0000000581097224 */ /* 0x000fc800078e020e */
[----:B------:R-:W-:Y:S01]  /*2f20*/  IMAD.IADD R115, R7, 0x1, R9 ;  /* 0x0000000107737824 */ /* 0x000fe200078e0209 */
[----:B------:R-:W-:Y:S06]  /*2f30*/  @!P0 BRA `(.L_x_34) ;  /* 0x0000003c00188947 */ /* 0x000fec0003800000 */
[----:B------:R-:W0:Y:S01]  /*2f40*/  LDC.64 R122, c[0x0][0x5b8] ;  /* 0x00016e00ff7a7b82 */ /* 0x000e220000000a00 */
[----:B------:R-:W-:-:S07]  /*2f50*/  ULDC.64 UR4, c[0x0][0x5c0] ;  /* 0x0001700000047ab9 */ /* 0x000fce0000000a00 */
[----:B------:R-:W1:Y:S08]  /*2f60*/  LDC.64 R124, c[0x0][0x5b0] ;  /* 0x00016c00ff7c7b82 */ /* 0x000e700000000a00 */
[----:B------:R-:W2:Y:S01]  /*2f70*/  LDC.64 R126, c[0x0][0x5a8] ;  /* 0x00016a00ff7e7b82 */ /* 0x000ea20000000a00 */
[-C--:B0-----:R-:W-:Y:S02]  /*2f80*/  IMAD R10, R21, R122.reuse, RZ ;  /* 0x0000007a150a7224 */ /* 0x081fe400078e02ff */
[----:B------:R-:W-:-:S04]  /*2f90*/  IMAD.WIDE.U32 R120, R113, R122, R12 ;  /* 0x0000007a71787225 */ /* 0x000fc800078e000c */
[----:B------:R-:W-:Y:S02]  /*2fa0*/  IMAD R119, R113, R123, R10 ;  /* 0x0000007b71777224 */ /* 0x000fe400078e020a */
[-C--:B-1----:R-:W-:Y:S02]  /*2fb0*/  IMAD R10, R11, R124.reuse, RZ ;  /* 0x0000007c0b0a7224 */ /* 0x082fe400078e02ff */
[----:B------:R-:W-:Y:S02]  /*2fc0*/  IMAD.IADD R15, R121, 0x1, R119 ;  /* 0x00000001790f7824 */ /* 0x000fe400078e0277 */
[----:B------:R-:W-:Y:S02]  /*2fd0*/  IMAD.MOV.U32 R14, RZ, RZ, R120 ;  /* 0x000000ffff0e7224 */ /* 0x000fe400078e0078 */
[C---:B------:R-:W-:Y:S02]  /*2fe0*/  IMAD R123, R129.reuse, R125, R10 ;  /* 0x0000007d817b7224 */ /* 0x040fe400078e020a */
[----:B------:R-:W-:-:S04]  /*2ff0*/  IMAD.WIDE.U32 R10, R129, R124, R14 ;  /* 0x0000007c810a7225 */ /* 0x000fc800078e000e */
[----:B------:R-:W-:Y:S01]  /*3000*/  IMAD.IADD R7, R11, 0x1, R123 ;  /* 0x000000010b077824 */ /* 0x000fe200078e027b */
[----:B--2---:R-:W-:-:S04]  /*3010*/  LEA R20, P0, R10, R126, 0x1 ;  /* 0x0000007e0a147211 */ /* 0x004fc800078008ff */
[----:B------:R-:W-:-:S05]  /*3020*/  LEA.HI.X R21, R10, R127, R7, 0x1, P0 ;  /* 0x0000007f0a157211 */ /* 0x000fca00000f0c07 */
[----:B------:R-:W2:Y:S01]  /*3030*/  @P2 LDG.E.LTC128B.U16 R9, desc[UR44][R20.64] ;  /* 0x0000002c14092981 */ /* 0x000ea2000c1e1520 */
[C---:B------:R-:W-:Y:S01]  /*3040*/  LEA R10, P0, R6.reuse, UR4, 0x1 ;  /* 0x00000004060a7c11 */ /* 0x040fe2000f8008ff */
[----:B------:R-:W-:Y:S01]  /*3050*/  IMAD.WIDE.U32 R116, R129, R124, R12 ;  /* 0x0000007c81747225 */ /* 0x000fe200078e000c */
[----:B------:R-:W-:Y:S02]  /*3060*/  BSSY B1, `(.L_x_35) ;  /* 0x0000013000017945 */ /* 0x000fe40003800000 */
[----:B------:R-:W-:Y:S01]  /*3070*/  LEA.HI.X R11, R6, UR5, R115, 0x1, P0 ;  /* 0x00000005060b7c11 */ /* 0x000fe200080f0c73 */
[----:B------:R-:W-:Y:S01]  /*3080*/  IMAD.IADD R117, R123, 0x1, R117 ;  /* 0x000000017b757824 */ /* 0x000fe200078e0275 */
[----:B------:R-:W-:Y:S01]  /*3090*/  ISETP.GT.AND P0, PT, R8, 0x1, PT ;  /* 0x000000010800780c */ /* 0x000fe20003f04270 */
[----:B------:R-:W-:-:S03]  /*30a0*/  IMAD.WIDE.U32 R116, R113, R122, R116 ;  /* 0x0000007a71747225 */ /* 0x000fc600078e0074 */
[----:B------:R-:W-:Y:S02]  /*30b0*/  ISETP.GT.AND P3, PT, R3, RZ, P0 ;  /* 0x000000ff0300720c */ /* 0x000fe40000764270 */
[----:B------:R-:W-:Y:S01]  /*30c0*/  LEA R6, P4, R116, R126, 0x1 ;  /* 0x0000007e74067211 */ /* 0x000fe200078808ff */
[----:B--2---:R-:W-:-:S04]  /*30d0*/  IMAD.U32 R7, R9, 0x10000, RZ ;  /* 0x0001000009077824 */ /* 0x004fc800078e00ff */
[----:B------:R-:W-:-:S04]  /*30e0*/  FMUL R7, R7, R114 ;  /* 0x0000007207077220 */ /* 0x000fc80000400000 */
[----:B------:R-:W-:-:S05]  /*30f0*/  FFMA R7, R104, R112, R7 ;  /* 0x0000007068077223 */ /* 0x000fca0000000007 */
[----:B------:R-:W-:Y:S01]  /*3100*/  F2FP.BF16.F32.PACK_AB R20, RZ, R7 ;  /* 0x00000007ff14723e */ /* 0x000fe200000010ff */
[----:B------:R-:W-:-:S03]  /*3110*/  IMAD.IADD R7, R119, 0x1, R117 ;  /* 0x0000000177077824 */ /* 0x000fc600078e0275 */
[----:B------:R-:W-:Y:S01]  /*3120*/  PRMT R21, R20, 0x7610, R21 ;  /* 0x0000761014157816 */ /* 0x000fe20000000015 */
[----:B------:R-:W-:Y:S01]  /*3130*/  IMAD.SHL.U32 R20, R124, 0x8, RZ ;  /* 0x000000087c147824 */ /* 0x000fe200078e00ff */
[----:B------:R-:W-:-:S03]  /*3140*/  LEA.HI.X R7, R116, R127, R7, 0x1, P4 ;  /* 0x0000007f74077211 */ /* 0x000fc600020f0c07 */
[----:B------:R0:W-:Y:S02]  /*3150*/  @P2 STG.E.U16 desc[UR44][R10.64], R21 ;  /* 0x000000150a002986 */ /* 0x0001e4000c10152c */
[----:B0-----:R-:W-:Y:S01]  /*3160*/  SHF.L.U64.HI R21, R124, 0x3, R125 ;  /* 0x000000037c157819 */ /* 0x001fe2000001027d */
[----:B------:R-:W-:Y:S06]  /*3170*/  @!P3 BRA `(.L_x_36) ;  /* 0x000000000004b947 */ /* 0x000fec0003800000 */
[----:B------:R0:W5:Y:S02]  /*3180*/  LDG.E.LTC128B.U16 R9, desc[UR44][R6.64+0x2] ;  /* 0x0000022c06097981 */ /* 0x000164000c1e1520 */
.L_x_36:
[----:B------:R-:W-:Y:S05]  /*3190*/  BSYNC B1 ;  /* 0x0000000000017941 */ /* 0x000fea0003800000 */
.L_x_35:
[----:B------:R-:W-:Y:S01]  /*31a0*/  IMAD.WIDE.U32 R20, R129, R124, R20 ;  /* 0x0000007c81147225 */ /* 0x000fe200078e0014 */
[----:B------:R-:W-:Y:S02]  /*31b0*/  ISETP.GT.AND P1, PT, R3, 0x8, P1 ;  /* 0x000000080300780c */ /* 0x000fe40000f24270 */
[C---:B-----5:R-:W-:Y:S01]  /*31c0*/  PRMT R104, R9.reuse, 0x7610, R104 ;  /* 0x0000761009687816 */ /* 0x060fe20000000068 */
[----:B------:R-:W-:Y:S01]  /*31d0*/  IMAD.U32 R115, R9, 0x10000, RZ ;  /* 0x0001000009737824 */ /* 0x000fe200078e00ff */
[----:B------:R-:W-:Y:S01]  /*31e0*/  IADD3 R120, P2, R120, R20, RZ ;  /* 0x0000001478787210 */ /* 0x000fe20007f5e0ff */
[----:B------:R-:W-:Y:S02]  /*31f0*/  IMAD.IADD R123, R123, 0x1, R21 ;  /* 0x000000017b7b7824 */ /* 0x000fe400078e0215 */
[----:B------:R-:W-:Y:S02]  /*3200*/  FMUL R14, R115, R114 ;  /* 0x00000072730e7220 */ /* 0x000fe40000400000 */
[----:B------:R-:W-:-:S02]  /*3210*/  IMAD.X R15, R123, 0x1, R15, P2 ;  /* 0x000000017b0f7824 */ /* 0x000fc400010e060f */
[----:B------:R-:W-:Y:S01]  /*3220*/  FFMA R105, R105, R112, R14 ;  /* 0x0000007069697223 */ /* 0x000fe2000000000e */
[----:B------:R-:W-:-:S04]  /*3230*/  LEA R14, P2, R120, R126, 0x1 ;  /* 0x0000007e780e7211 */ /* 0x000fc800078408ff */
[----:B------:R-:W-:Y:S02]  /*3240*/  F2FP.BF16.F32.PACK_AB R105, RZ, R105 ;  /* 0x00000069ff69723e */ /* 0x000fe400000010ff */
[----:B------:R-:W-:-:S03]  /*3250*/  LEA.HI.X R15, R120, R127, R15, 0x1, P2 ;  /* 0x0000007f780f7211 */ /* 0x000fc600010f0c0f */
[----:B------:R1:W-:Y:S04]  /*3260*/  @P3 STG.E.U16 desc[UR44][R10.64+0x2], R105 ;  /* 0x000002690a003986 */ /* 0x0003e8000c10152c */
[----:B------:R-:W2:Y:S01]  /*3270*/  @P1 LDG.E.LTC128B.U16 R104, desc[UR44][R14.64] ;  /* 0x0000002c0e681981 */ /* 0x000ea2000c1e1520 */
[----:B------:R-:W-:Y:S01]  /*3280*/  IADD3 R20, P2, R12, R20, RZ ;  /* 0x000000140c147210 */ /* 0x000fe20007f5e0ff */
[----:B------:R-:W-:Y:S01]  /*3290*/  BSSY B1, `(.L_x_37) ;  /* 0x0000011000017945 */ /* 0x000fe20003800000 */
[----:B------:R-:W-:-:S03]  /*32a0*/  ISETP.GT.AND P0, PT, R3, 0x8, P0 ;  /* 0x000000080300780c */ /* 0x000fc60000704270 */
[----:B------:R-:W-:Y:S01]  /*32b0*/  IMAD.X R21, R13, 0x1, R123, P2 ;  /* 0x000000010d157824 */ /* 0x000fe200010e067b */
[C---:B------:R-:W-:Y:S02]  /*32c0*/  SHF.L.U64.HI R13, R4.reuse, 0x4, R5 ;  /* 0x00000004040d7819 */ /* 0x040fe40000010205 */
[----:B------:R-:W-:Y:S01]  /*32d0*/  LEA R12, P2, R4, R10, 0x4 ;  /* 0x0000000a040c7211 */ /* 0x000fe200078420ff */
[----:B------:R-:W-:-:S04]  /*32e0*/  IMAD.WIDE.U32 R20, R113, R122, R20 ;  /* 0x0000007a71147225 */ /* 0x000fc800078e0014 */
[----:B------:R-:W-:Y:S01]  /*32f0*/  IMAD.X R13, R13, 0x1, R11, P2 ;  /* 0x000000010d0d7824 */ /* 0x000fe200010e060b */
[----:B------:R-:W-:Y:S01]  /*3300*/  LEA R4, P3, R20, R126, 0x1 ;  /* 0x0000007e14047211 */ /* 0x000fe200078608ff */
[----:B------:R-:W-:-:S05]  /*3310*/  IMAD.IADD R5, R119, 0x1, R21 ;  /* 0x0000000177057824 */ /* 0x000fca00078e0215 */
[----:B------:R-:W-:Y:S01]  /*3320*/  LEA.HI.X R5, R20, R127, R5, 0x1, P3 ;  /* 0x0000007f14057211 */ /* 0x000fe200018f0c05 */
[----:B--2---:R-:W-:-:S04]  /*3330*/  IMAD.U32 R9, R104, 0x10000, RZ ;  /* 0x0001000068097824 */ /* 0x004fc800078e00ff */
[----:B------:R-:W-:-:S04]  /*3340*/  FMUL R9, R9, R114 ;  /* 0x0000007209097220 */ /* 0x000fc80000400000 */
[----:B------:R-:W-:-:S05]  /*3350*/  FFMA R9, R106, R112, R9 ;  /* 0x000000706a097223 */ /* 0x000fca0000000009 */
[----:B------:R-:W-:-:S05]  /*3360*/  F2FP.BF16.F32.PACK_AB R9, RZ, R9 ;  /* 0x00000009ff09723e */ /* 0x000fca00000010ff */
[----:B------:R1:W-:Y:S01]  /*3370*/  @P1 STG.E.U16 desc[UR44][R12.64], R9 ;  /* 0x000000090c001986 */ /* 0x0003e2000c10152c */
[----:B------:R-:W-:Y:S05]  /*3380*/  @!P0 BRA `(.L_x_38) ;  /* 0x0000000000048947 */ /* 0x000fea0003800000 */
[----:B------:R2:W5:Y:S02]  /*3390*/  LDG.E.LTC128B.U16 R104, desc[UR44][R4.64+0x2] ;  /* 0x0000022c04687981 */ /* 0x000564000c1e1520 */
.L_x_38:
[----:B------:R-:W-:Y:S05]  /*33a0*/  BSYNC B1 ;  /* 0x0000000000017941 */ /* 0x000fea0003800000 */
.L_x_37:
[----:B-1---5:R-:W-:Y:S01]  /*33b0*/  IMAD.U32 R9, R104, 0x10000, RZ ;  /* 0x0001000068097824 */ /* 0x022fe200078e00ff */
[----:B------:R-:W-:Y:S01]  /*33c0*/  ISETP.GT.AND P1, PT, R8, 0x8, PT ;  /* 0x000000080800780c */ /* 0x000fe20003f24270 */
[----:B------:R-:W-:Y:S02]  /*33d0*/  BSSY B1, `(.L_x_39) ;  /* 0x0000008000017945 */ /* 0x000fe40003800000 */
[----:B------:R-:W-:Y:S01]  /*33e0*/  FMUL R14, R9, R114 ;  /* 0x00000072090e7220 */ /* 0x000fe20000400000 */
[----:B------:R-:W-:-:S03]  /*33f0*/  ISETP.GT.AND P2, PT, R3, RZ, P1 ;  /* 0x000000ff0300720c */ /* 0x000fc60000f44270 */
[----:B------:R-:W-:-:S05]  /*3400*/  FFMA R14, R107, R112, R14 ;  /* 0x000000706b0e7223 */ /* 0x000fca000000000e */
[----:B------:R-:W-:-:S05]  /*3410*/  F2FP.BF16.F32.PACK_AB R14, RZ, R14 ;  /* 0x0000000eff0e723e */ /* 0x000fca00000010ff */
[----:B------:R1:W-:Y:S01]  /*3420*/  @P0 STG.E.U16 desc[UR44][R12.64+0x2], R14 ;  /* 0x0000020e0c000986 */ /* 0x0003e2000c10152c */
[----:B------:R-:W-:Y:S05]  /*3430*/  @!P2 BRA `(.L_x_40) ;  /* 0x000000000004a947 */ /* 0x000fea0003800000 */
[----:B------:R3:W5:Y:S02]  /*3440*/  LDG.E.LTC128B.U16 R104, desc[UR44][R6.64+0x10] ;  /* 0x0000102c06687981 */ /* 0x000764000c1e1520 */
.L_x_40:
[----:B------:R-:W-:Y:S05]  /*3450*/  BSYNC B1 ;  /* 0x0000000000017941 */ /* 0x000fea0003800000 */
.L_x_39:
[----:B-----5:R-:W-:Y:S01]  /*3460*/  IMAD.U32 R9, R104, 0x10000, RZ ;  /* 0x0001000068097824 */ /* 0x020fe200078e00ff */
        /* <DEDUP_REMOVED lines=9> */
.L_x_42:
[----:B------:R-:W-:Y:S05]  /*3500*/  BSYNC B1 ;  /* 0x0000000000017941 */ /* 0x000fea0003800000 */
.L_x_41:
[----:B----45:R-:W-:Y:S01]  /*3510*/  IMAD.U32 R9, R104, 0x10000, RZ ;  /* 0x0001000068097824 */ /* 0x030fe200078e00ff */
[----:B------:R-:W-:Y:S01]  /*3520*/  ISETP.GT.AND P1, PT, R3, 0x8, P1 ;  /* 0x000000080300780c */ /* 0x000fe20000f24270 */
[----:B------:R-:W-:Y:S02]  /*3530*/  BSSY B1, `(.L_x_43) ;  /* 0x0000007000017945 */ /* 0x000fe40003800000 */
[----:B-1----:R-:W-:-:S04]  /*3540*/  FMUL R14, R9, R114 ;  /* 0x00000072090e7220 */ /* 0x002fc80000400000 */
[----:B------:R-:W-:-:S05]  /*3550*/  FFMA R14, R109, R112, R14 ;  /* 0x000000706d0e7223 */ /* 0x000fca000000000e */
[----:B------:R-:W-:-:S05]  /*3560*/  F2FP.BF16.F32.PACK_AB R14, RZ, R14 ;  /* 0x0000000eff0e723e */ /* 0x000fca00000010ff */
[----:B------:R1:W-:Y:S01]  /*3570*/  @P3 STG.E.U16 desc[UR44][R10.64+0x12], R14 ;  /* 0x0000120e0a003986 */ /* 0x0003e2000c10152c */
[----:B------:R-:W-:Y:S05]  /*3580*/  @!P1 BRA `(.L_x_44) ;  /* 0x0000000000049947 */ /* 0x000fea0003800000 */
[----:B------:R4:W5:Y:S02]  /*3590*/  LDG.E.LTC128B.U16 R104, desc[UR44][R4.64+0x10] ;  /* 0x0000102c04687981 */ /* 0x000964000c1e1520 */
.L_x_44:
[----:B------:R-:W-:Y:S05]  /*35a0*/  BSYNC B1 ;  /* 0x0000000000017941 */ /* 0x000fea0003800000 */
.L_x_43:
[----:B-----5:R-:W-:Y:S01]  /*35b0*/  IMAD.U32 R9, R104, 0x10000, RZ ;  /* 0x0001000068097824 */ /* 0x020fe200078e00ff */
[----:B------:R-:W-:Y:S01]  /*35c0*/  ISETP.GT.AND P0, PT, R3, 0x8, P0 ;  /* 0x000000080300780c */ /* 0x000fe20000704270 */
[----:B------:R-:W-:Y:S02]  /*35d0*/  BSSY B1, `(.L_x_45) ;  /* 0x0000007000017945 */ /* 0x000fe40003800000 */
[----:B------:R-:W-:-:S04]  /*35e0*/  FMUL R9, R9, R114 ;  /* 0x0000007209097220 */ /* 0x000fc80000400000 */
[----:B------:R-:W-:-:S05]  /*35f0*/  FFMA R9, R110, R112, R9 ;  /* 0x000000706e097223 */ /* 0x000fca0000000009 */
[----:B------:R-:W-:-:S05]  /*3600*/  F2FP.BF16.F32.PACK_AB R9, RZ, R9 ;  /* 0x00000009ff09723e */ /* 0x000fca00000010ff */
[----:B------:R0:W-:Y:S01]  /*3610*/  @P1 STG.E.U16 desc[UR44][R12.64+0x10], R9 ;  /* 0x000010090c001986 */ /* 0x0001e2000c10152c */
[----:B------:R-:W-:Y:S05]  /*3620*/  @!P0 BRA `(.L_x_46) ;  /* 0x0000000000048947 */ /* 0x000fea0003800000 */
[----:B------:R0:W5:Y:S02]  /*3630*/  LDG.E.LTC128B.U16 R104, desc[UR44][R4.64+0x12] ;  /* 0x0000122c04687981 */ /* 0x000164000c1e1520 */
.L_x_46:
[----:B------:R-:W-:Y:S05]  /*3640*/  BSYNC B1 ;  /* 0x0000000000017941 */ /* 0x000fea0003800000 */
.L_x_45:
[----:B0----5:R-:W-:Y:S01]  /*3650*/  IMAD.U32 R9, R104, 0x10000, RZ ;  /* 0x0001000068097824 */ /* 0x021fe200078e00ff */
[----:B------:R-:W-:Y:S01]  /*3660*/  ISETP.GT.AND P1, PT, R8, 0x10, PT ;  /* 0x000000100800780c */ /* 0x000fe20003f24270 */
[----:B------:R-:W-:Y:S02]  /*3670*/  BSSY B1, `(.L_x_47) ;  /* 0x0000008000017945 */ /* 0x000fe40003800000 */
[----:B-1----:R-:W-:Y:S01]  /*3680*/  FMUL R14, R9, R114 ;  /* 0x00000072090e7220 */ /* 0x002fe20000400000 */
[----:B------:R-:W-:-:S03]  /*3690*/  ISETP.GT.AND P2, PT, R3, RZ, P1 ;  /* 0x000000ff0300720c */ /* 0x000fc60000f44270 */
[----:B------:R-:W-:-:S05]  /*36a0*/  FFMA R14, R111, R112, R14 ;  /* 0x000000706f0e7223 */ /* 0x000fca000000000e */
[----:B------:R-:W-:-:S05]  /*36b0*/  F2FP.BF16.F32.PACK_AB R14, RZ, R14 ;  /* 0x0000000eff0e723e */ /* 0x000fca00000010ff */
[----:B------:R0:W-:Y:S01]  /*36c0*/  @P0 STG.E.U16 desc[UR44][R12.64+0x12], R14 ;  /* 0x0000120e0c000986 */ /* 0x0001e2000c10152c */
[----:B------:R-:W-:Y:S05]  /*36d0*/  @!P2 BRA `(.L_x_48) ;  /* 0x000000000004a947 */ /* 0x000fea0003800000 */
[----:B------:R1:W5:Y:S02]  /*36e0*/  LDG.E.LTC128B.U16 R104, desc[UR44][R6.64+0x20] ;  /* 0x0000202c06687981 */ /* 0x000364000c1e1520 */
.L_x_48:
[----:B------:R-:W-:Y:S05]  /*36f0*/  BSYNC B1 ;  /* 0x0000000000017941 */ /* 0x000fea0003800000 */
.L_x_47:
        /* <DEDUP_REMOVED lines=10> */
.L_x_50:
[----:B------:R-:W-:Y:S05]  /*37a0*/  BSYNC B1 ;  /* 0x0000000000017941 */ /* 0x000fea0003800000 */
.L_x_49:
[----:B0----5:R-:W-:Y:S01]  /*37b0*/  IMAD.U32 R9, R104, 0x10000, RZ ;  /* 0x0001000068097824 */ /* 0x021fe200078e00ff */
        /* <DEDUP_REMOVED lines=8> */
.L_x_52:
[----:B------:R-:W-:Y:S05]  /*3840*/  BSYNC B1 ;  /* 0x0000000000017941 */ /* 0x000fea0003800000 */
.L_x_51:
        /* <DEDUP_REMOVED lines=9> */
.L_x_54:
[----:B------:R-:W-:Y:S05]  /*38e0*/  BSYNC B1 ;  /* 0x0000000000017941 */ /* 0x000fea0003800000 */
.L_x_53:
[----:B0----5:R-:W-:Y:S01]  /*38f0*/  IMAD.U32 R9, R104, 0x10000, RZ ;  /* 0x0001000068097824 */ /* 0x021fe200078e00ff */
        /* <DEDUP_REMOVED lines=9> */
.L_x_56:
[----:B------:R-:W-:Y:S05]  /*3990*/  BSYNC B1 ;  /* 0x0000000000017941 */ /* 0x000fea0003800000 */
.L_x_55:
        /* <DEDUP_REMOVED lines=10> */
.L_x_58:
[----:B------:R-:W-:Y:S05]  /*3a40*/  BSYNC B1 ;  /* 0x0000000000017941 */ /* 0x000fea0003800000 */
.L_x_57:
        /* <DEDUP_REMOVED lines=9> */
.L_x_60:
[----:B------:R-:W-:Y:S05]  /*3ae0*/  BSYNC B1 ;  /* 0x0000000000017941 */ /* 0x000fea0003800000 */
.L_x_59:
        /* <DEDUP_REMOVED lines=9> */
.L_x_62:
[----:B------:R-:W-:Y:S05]  /*3b80*/  BSYNC B1 ;  /* 0x0000000000017941 */ /* 0x000fea0003800000 */
.L_x_61:
        /* <DEDUP_REMOVED lines=10> */
.L_x_64:
[----:B------:R-:W-:Y:S05]  /*3c30*/  BSYNC B1 ;  /* 0x0000000000017941 */ /* 0x000fea0003800000 */
.L_x_63:
        /* <DEDUP_REMOVED lines=10> */
.L_x_66:
[----:B------:R-:W-:Y:S05]  /*3ce0*/  BSYNC B1 ;  /* 0x0000000000017941 */ /* 0x000fea0003800000 */
.L_x_65:
        /* <DEDUP_REMOVED lines=9> */
.L_x_68:
[----:B------:R-:W-:Y:S05]  /*3d80*/  BSYNC B1 ;  /* 0x0000000000017941 */ /* 0x000fea0003800000 */
.L_x_67:
        /* <DEDUP_REMOVED lines=9> */
.L_x_70:
[----:B------:R-:W-:Y:S05]  /*3e20*/  BSYNC B1 ;  /* 0x0000000000017941 */ /* 0x000fea0003800000 */
.L_x_69:
        /* <DEDUP_REMOVED lines=10> */
.L_x_72:
[----:B------:R-:W-:Y:S05]  /*3ed0*/  BSYNC B1 ;  /* 0x0000000000017941 */ /* 0x000fea0003800000 */
.L_x_71:
        /* <DEDUP_REMOVED lines=10> */
.L_x_74:
[----:B------:R-:W-:Y:S05]  /*3f80*/  BSYNC B1 ;  /* 0x0000000000017941 */ /* 0x000fea0003800000 */
.L_x_73:
        /* <DEDUP_REMOVED lines=9> */
.L_x_76:
[----:B------:R-:W-:Y:S05]  /*4020*/  BSYNC B1 ;  /* 0x0000000000017941 */ /* 0x000fea0003800000 */
.L_x_75:
        /* <DEDUP_REMOVED lines=9> */
.L_x_78:
[----:B------:R-:W-:Y:S05]  /*40c0*/  BSYNC B1 ;  /* 0x0000000000017941 */ /* 0x000fea0003800000 */
.L_x_77:
        /* <DEDUP_REMOVED lines=10> */
.L_x_80:
[----:B------:R-:W-:Y:S05]  /*4170*/  BSYNC B1 ;  /* 0x0000000000017941 */ /* 0x000fea0003800000 */
.L_x_79:
        /* <DEDUP_REMOVED lines=10> */
.L_x_82:
[----:B------:R-:W-:Y:S05]  /*4220*/  BSYNC B1 ;  /* 0x0000000000017941 */ /* 0x000fea0003800000 */
.L_x_81:
        /* <DEDUP_REMOVED lines=9> */
.L_x_84:
[----:B------:R-:W-:Y:S05]  /*42c0*/  BSYNC B1 ;  /* 0x0000000000017941 */ /* 0x000fea0003800000 */
.L_x_83:
        /* <DEDUP_REMOVED lines=9> */
.L_x_86:
[----:B------:R-:W-:Y:S05]  /*4360*/  BSYNC B1 ;  /* 0x0000000000017941 */ /* 0x000fea0003800000 */
.L_x_85:
        /* <DEDUP_REMOVED lines=10> */
.L_x_88:
[----:B------:R-:W-:Y:S05]  /*4410*/  BSYNC B1 ;  /* 0x0000000000017941 */ /* 0x000fea0003800000 */
.L_x_87:
        /* <DEDUP_REMOVED lines=10> */
.L_x_90:
[----:B------:R-:W-:Y:S05]  /*44c0*/  BSYNC B1 ;  /* 0x0000000000017941 */ /* 0x000fea0003800000 */
.L_x_89:
        /* <DEDUP_REMOVED lines=9> */
.L_x_92:
[----:B------:R-:W-:Y:S05]  /*4560*/  BSYNC B1 ;  /* 0x0000000000017941 */ /* 0x000fea0003800000 */
.L_x_91:
        /* <DEDUP_REMOVED lines=9> */
.L_x_94:
[----:B------:R-:W-:Y:S05]  /*4600*/  BSYNC B1 ;  /* 0x0000000000017941 */ /* 0x000fea0003800000 */
.L_x_93:
        /* <DEDUP_REMOVED lines=10> */
.L_x_96:
[----:B------:R-:W-:Y:S05]  /*46b0*/  BSYNC B1 ;  /* 0x0000000000017941 */ /* 0x000fea0003800000 */
.L_x_95:
        /* <DEDUP_REMOVED lines=10> */
.L_x_98:
[----:B------:R-:W-:Y:S05]  /*4760*/  BSYNC B1 ;  /* 0x0000000000017941 */ /* 0x000fea0003800000 */
.L_x_97:
        /* <DEDUP_REMOVED lines=9> */
.L_x_100:
[----:B------:R-:W-:Y:S05]  /*4800*/  BSYNC B1 ;  /* 0x0000000000017941 */ /* 0x000fea0003800000 */
.L_x_99:
        /* <DEDUP_REMOVED lines=9> */
.L_x_102:
[----:B------:R-:W-:Y:S05]  /*48a0*/  BSYNC B1 ;  /* 0x0000000000017941 */ /* 0x000fea0003800000 */
.L_x_101:
        /* <DEDUP_REMOVED lines=10> */
.L_x_104:
[----:B------:R-:W-:Y:S05]  /*4950*/  BSYNC B1 ;  /* 0x0000000000017941 */ /* 0x000fea0003800000 */
.L_x_103:
        /* <DEDUP_REMOVED lines=10> */
.L_x_106:
[----:B------:R-:W-:Y:S05]  /*4a00*/  BSYNC B1 ;  /* 0x0000000000017941 */ /* 0x000fea0003800000 */
.L_x_105:
        /* <DEDUP_REMOVED lines=9> */
.L_x_108:
[----:B------:R-:W-:Y:S05]  /*4aa0*/  BSYNC B1 ;  /* 0x0000000000017941 */ /* 0x000fea0003800000 */
.L_x_107:
        /* <DEDUP_REMOVED lines=9> */
.L_x_110:
[----:B------:R-:W-:Y:S05]  /*4b40*/  BSYNC B1 ;  /* 0x0000000000017941 */ /* 0x000fea0003800000 */
.L_x_109:
        /* <DEDUP_REMOVED lines=10> */
.L_x_112:
[----:B------:R-:W-:Y:S05]  /*4bf0*/  BSYNC B1 ;  /* 0x0000000000017941 */ /* 0x000fea0003800000 */
.L_x_111:
        /* <DEDUP_REMOVED lines=10> */
.L_x_114:
[----:B------:R-:W-:Y:S05]  /*4ca0*/  BSYNC B1 ;  /* 0x0000000000017941 */ /* 0x000fea0003800000 */
.L_x_113:
        /* <DEDUP_REMOVED lines=9> */
.L_x_116:
[----:B------:R-:W-:Y:S05]  /*4d40*/  BSYNC B1 ;  /* 0x0000000000017941 */ /* 0x000fea0003800000 */
.L_x_115:
        /* <DEDUP_REMOVED lines=9> */
.L_x_118:
[----:B------:R-:W-:Y:S05]  /*4de0*/  BSYNC B1 ;  /* 0x0000000000017941 */ /* 0x000fea0003800000 */
.L_x_117:
        /* <DEDUP_REMOVED lines=10> */
.L_x_120:
[----:B------:R-:W-:Y:S05]  /*4e90*/  BSYNC B1 ;  /* 0x0000000000017941 */ /* 0x000fea0003800000 */
.L_x_119:
        /* <DEDUP_REMOVED lines=10> */
.L_x_122:
[----:B------:R-:W-:Y:S05]  /*4f40*/  BSYNC B1 ;  /* 0x0000000000017941 */ /* 0x000fea0003800000 */
.L_x_121:
        /* <DEDUP_REMOVED lines=9> */
.L_x_124:
[----:B------:R-:W-:Y:S05]  /*4fe0*/  BSYNC B1 ;  /* 0x0000000000017941 */ /* 0x000fea0003800000 */
.L_x_123:
        /* <DEDUP_REMOVED lines=9> */
.L_x_126:
[----:B------:R-:W-:Y:S05]  /*5080*/  BSYNC B1 ;  /* 0x0000000000017941 */ /* 0x000fea0003800000 */
.L_x_125:
        /* <DEDUP_REMOVED lines=10> */
.L_x_128:
[----:B------:R-:W-:Y:S05]  /*5130*/  BSYNC B1 ;  /* 0x0000000000017941 */ /* 0x000fea0003800000 */
.L_x_127:
        /* <DEDUP_REMOVED lines=10> */
.L_x_130:
[----:B------:R-:W-:Y:S05]  /*51e0*/  BSYNC B1 ;  /* 0x0000000000017941 */ /* 0x000fea0003800000 */
.L_x_129:
        /* <DEDUP_REMOVED lines=9> */
.L_x_132:
[----:B------:R-:W-:Y:S05]  /*5280*/  BSYNC B1 ;  /* 0x0000000000017941 */ /* 0x000fea0003800000 */
.L_x_131:
        /* <DEDUP_REMOVED lines=9> */
.L_x_134:
[----:B------:R-:W-:Y:S05]  /*5320*/  BSYNC B1 ;  /* 0x0000000000017941 */ /* 0x000fea0003800000 */
.L_x_133:
        /* <DEDUP_REMOVED lines=10> */
.L_x_136:
[----:B------:R-:W-:Y:S05]  /*53d0*/  BSYNC B1 ;  /* 0x0000000000017941 */ /* 0x000fea0003800000 */
.L_x_135:
        /* <DEDUP_REMOVED lines=10> */
.L_x_138:
[----:B------:R-:W-:Y:S05]  /*5480*/  BSYNC B1 ;  /* 0x0000000000017941 */ /* 0x000fea0003800000 */
.L_x_137:
        /* <DEDUP_REMOVED lines=9> */
.L_x_140:
[----:B------:R-:W-:Y:S05]  /*5520*/  BSYNC B1 ;  /* 0x0000000000017941 */ /* 0x000fea0003800000 */
.L_x_139:
        /* <DEDUP_REMOVED lines=9> */
.L_x_142:
[----:B------:R-:W-:Y:S05]  /*55c0*/  BSYNC B1 ;  /* 0x0000000000017941 */ /* 0x000fea0003800000 */
.L_x_141:
        /* <DEDUP_REMOVED lines=10> */
.L_x_144:
[----:B------:R-:W-:Y:S05]  /*5670*/  BSYNC B1 ;  /* 0x0000000000017941 */ /* 0x000fea0003800000 */
.L_x_143:
        /* <DEDUP_REMOVED lines=10> */
.L_x_146:
[----:B------:R-:W-:Y:S05]  /*5720*/  BSYNC B1 ;  /* 0x0000000000017941 */ /* 0x000fea0003800000 */
.L_x_145:
        /* <DEDUP_REMOVED lines=9> */
.L_x_148:
[----:B------:R-:W-:Y:S05]  /*57c0*/  BSYNC B1 ;  /* 0x0000000000017941 */ /* 0x000fea0003800000 */
.L_x_147:
        /* <DEDUP_REMOVED lines=9> */
.L_x_150:
[----:B------:R-:W-:Y:S05]  /*5860*/  BSYNC B1 ;  /* 0x0000000000017941 */ /* 0x000fea0003800000 */
.L_x_149:
        /* <DEDUP_REMOVED lines=10> */
.L_x_152:
[----:B------:R-:W-:Y:S05]  /*5910*/  BSYNC B1 ;  /* 0x0000000000017941 */ /* 0x000fea0003800000 */
.L_x_151:
        /* <DEDUP_REMOVED lines=10> */
.L_x_154:
[----:B------:R-:W-:Y:S05]  /*59c0*/  BSYNC B1 ;  /* 0x0000000000017941 */ /* 0x000fea0003800000 */
.L_x_153:
        /* <DEDUP_REMOVED lines=9> */
.L_x_156:
[----:B------:R-:W-:Y:S05]  /*5a60*/  BSYNC B1 ;  /* 0x0000000000017941 */ /* 0x000fea0003800000 */
.L_x_155:
        /* <DEDUP_REMOVED lines=9> */
.L_x_158:
[----:B------:R-:W-:Y:S05]  /*5b00*/  BSYNC B1 ;  /* 0x0000000000017941 */ /* 0x000fea0003800000 */
.L_x_157:
        /* <DEDUP_REMOVED lines=10> */
.L_x_160:
[----:B------:R-:W-:Y:S05]  /*5bb0*/  BSYNC B1 ;  /* 0x0000000000017941 */ /* 0x000fea0003800000 */
.L_x_159:
        /* <DEDUP_REMOVED lines=10> */
.L_x_162:
[----:B------:R-:W-:Y:S05]  /*5c60*/  BSYNC B1 ;  /* 0x0000000000017941 */ /* 0x000fea0003800000 */
.L_x_161:
        /* <DEDUP_REMOVED lines=9> */
.L_x_164:
[----:B------:R-:W-:Y:S05]  /*5d00*/  BSYNC B1 ;  /* 0x0000000000017941 */ /* 0x000fea0003800000 */
.L_x_163:
        /* <DEDUP_REMOVED lines=9> */
.L_x_166:
[----:B------:R-:W-:Y:S05]  /*5da0*/  BSYNC B1 ;  /* 0x0000000000017941 */ /* 0x000fea0003800000 */
.L_x_165:
        /* <DEDUP_REMOVED lines=10> */
.L_x_168:
[----:B------:R-:W-:Y:S05]  /*5e50*/  BSYNC B1 ;  /* 0x0000000000017941 */ /* 0x000fea0003800000 */
.L_x_167:
        /* <DEDUP_REMOVED lines=10> */
.L_x_170:
[----:B------:R-:W-:Y:S05]  /*5f00*/  BSYNC B1 ;  /* 0x0000000000017941 */ /* 0x000fea0003800000 */
.L_x_169:
        /* <DEDUP_REMOVED lines=9> */
.L_x_172:
[----:B------:R-:W-:Y:S05]  /*5fa0*/  BSYNC B1 ;  /* 0x0000000000017941 */ /* 0x000fea0003800000 */
.L_x_171:
        /* <DEDUP_REMOVED lines=9> */
.L_x_174:
[----:B------:R-:W-:Y:S05]  /*6040*/  BSYNC B1 ;  /* 0x0000000000017941 */ /* 0x000fea0003800000 */
.L_x_173:
        /* <DEDUP_REMOVED lines=10> */
.L_x_176:
[----:B------:R-:W-:Y:S05]  /*60f0*/  BSYNC B1 ;  /* 0x0000000000017941 */ /* 0x000fea0003800000 */
.L_x_175:
        /* <DEDUP_REMOVED lines=10> */
.L_x_178:
[----:B------:R-:W-:Y:S05]  /*61a0*/  BSYNC B1 ;  /* 0x0000000000017941 */ /* 0x000fea0003800000 */
.L_x_177:
        /* <DEDUP_REMOVED lines=9> */
.L_x_180:
[----:B------:R-:W-:Y:S05]  /*6240*/  BSYNC B1 ;  /* 0x0000000000017941 */ /* 0x000fea0003800000 */
.L_x_179:
        /* <DEDUP_REMOVED lines=9> */
.L_x_182:
[----:B------:R-:W-:Y:S05]  /*62e0*/  BSYNC B1 ;  /* 0x0000000000017941 */ /* 0x000fea0003800000 */
.L_x_181:
        /* <DEDUP_REMOVED lines=10> */
.L_x_184:
[----:B------:R-:W-:Y:S05]  /*6390*/  BSYNC B1 ;  /* 0x0000000000017941 */ /* 0x000fea0003800000 */
.L_x_183:
        /* <DEDUP_REMOVED lines=10> */
.L_x_186:
[----:B------:R-:W-:Y:S05]  /*6440*/  BSYNC B1 ;  /* 0x0000000000017941 */ /* 0x000fea0003800000 */
.L_x_185:
        /* <DEDUP_REMOVED lines=9> */
.L_x_188:
[----:B------:R-:W-:Y:S05]  /*64e0*/  BSYNC B1 ;  /* 0x0000000000017941 */ /* 0x000fea0003800000 */
.L_x_187:
        /* <DEDUP_REMOVED lines=9> */
.L_x_190:
[----:B------:R-:W-:Y:S05]  /*6580*/  BSYNC B1 ;  /* 0x0000000000017941 */ /* 0x000fea0003800000 */
.L_x_189:
        /* <DEDUP_REMOVED lines=10> */
.L_x_192:
[----:B------:R-:W-:Y:S05]  /*6630*/  BSYNC B1 ;  /* 0x0000000000017941 */ /* 0x000fea0003800000 */
.L_x_191:
        /* <DEDUP_REMOVED lines=10> */
.L_x_194:
[----:B------:R-:W-:Y:S05]  /*66e0*/  BSYNC B1 ;  /* 0x0000000000017941 */ /* 0x000fea0003800000 */
.L_x_193:
        /* <DEDUP_REMOVED lines=9> */
.L_x_196:
[----:B------:R-:W-:Y:S05]  /*6780*/  BSYNC B1 ;  /* 0x0000000000017941 */ /* 0x000fea0003800000 */
.L_x_195:
        /* <DEDUP_REMOVED lines=9> */
.L_x_198:
[----:B------:R-:W-:Y:S05]  /*6820*/  BSYNC B1 ;  /* 0x0000000000017941 */ /* 0x000fea0003800000 */
.L_x_197:
        /* <DEDUP_REMOVED lines=10> */
.L_x_200:
[----:B------:R-:W-:Y:S05]  /*68d0*/  BSYNC B1 ;  /* 0x0000000000017941 */ /* 0x000fea0003800000 */
.L_x_199:
[----:B-----5:R-:W-:Y:S01]  /*68e0*/  IMAD.U32 R9, R104, 0x10000, RZ ;  /* 0x0001000068097824 */ /* 0x020fe200078e00ff */
[----:B------:R-:W-:Y:S01]  /*68f0*/  ISETP.GT.AND P0, PT, R8, 0xa9, PT ;  /* 0x000000a90800780c */ /* 0x000fe20003f04270 */
[----:B------:R-:W-:Y:S01]  /*6900*/  @P2 IMAD.MOV.U32 R8, RZ, RZ, R10 ;  /* 0x000000ffff082224 */ /* 0x000fe200078e000a */
[----:B------:R-:W-:Y:S01]  /*6910*/  BSSY B1, `(.L_x_201) ;  /* 0x000000a000017945 */ /* 0x000fe20003800000 */
[----:B------:R-:W-:Y:S01]  /*6920*/  FMUL R9, R9, R114 ;  /* 0x0000007209097220 */ /* 0x000fe20000400000 */
[----:B------:R-:W-:-:S03]  /*6930*/  ISETP.GT.AND P3, PT, R3, RZ, P0 ;  /* 0x000000ff0300720c */ /* 0x000fc60000764270 */
[----:B------:R-:W-:-:S05]  /*6940*/  FFMA R9, R28, R112, R9 ;  /* 0x000000701c097223 */ /* 0x000fca0000000009 */
[----:B------:R-:W-:-:S04]  /*6950*/  F2FP.BF16.F32.PACK_AB R9, RZ, R9 ;  /* 0x00000009ff09723e */ /* 0x000fc800000010ff */
[----:B0-----:R-:W-:Y:S01]  /*6960*/  PRMT R14, R9, 0x7610, R14 ;  /* 0x00007610090e7816 */ /* 0x001fe2000000000e */
[----:B------:R-:W-:-:S05]  /*6970*/  @P2 IMAD.MOV.U32 R9, RZ, RZ, R11 ;  /* 0x000000ffff092224 */ /* 0x000fca00078e000b */
[----:B------:R0:W-:Y:S01]  /*6980*/  @P2 STG.E.U16 desc[UR44][R8.64+0x150], R14 ;  /* 0x0001500e08002986 */ /* 0x0001e2000c10152c */
[----:B------:R-:W-:Y:S05]  /*6990*/  @!P3 BRA `(.L_x_202) ;  /* 0x000000000004b947 */ /* 0x000fea0003800000 */
[----:B------:R0:W5:Y:S02]  /*69a0*/  LDG.E.LTC128B.U16 R104, desc[UR44][R6.64+0x152] ;  /* 0x0001522c06687981 */ /* 0x000164000c1e1520 */
.L_x_202:
[----:B------:R-:W-:Y:S05]  /*69b0*/  BSYNC B1 ;  /* 0x0000000000017941 */ /* 0x000fea0003800000 */
.L_x_201:
[----:B01-3-5:R-:W-:Y:S01]  /*69c0*/  IMAD.U32 R7, R104, 0x10000, RZ ;  /* 0x0001000068077824 */ /* 0x02bfe200078e00ff */
        /* <DEDUP_REMOVED lines=8> */
.L_x_204:
[----:B------:R-:W-:Y:S05]  /*6a50*/  BSYNC B1 ;  /* 0x0000000000017941 */ /* 0x000fea0003800000 */
.L_x_203:
[----:B-----5:R-:W-:Y:S01]  /*6a60*/  IMAD.U32 R7, R104, 0x10000, RZ ;  /* 0x0001000068077824 */ /* 0x020fe200078e00ff */
[----:B------:R-:W-:Y:S01]  /*6a70*/  ISETP.GT.AND P0, PT, R3, 0x8, P0 ;  /* 0x000000080300780c */ /* 0x000fe20000704270 */
[----:B0-----:R-:W-:Y:S01]  /*6a80*/  @P1 IMAD.MOV.U32 R6, RZ, RZ, R12 ;  /* 0x000000ffff061224 */ /* 0x001fe200078e000c */
[----:B------:R-:W-:Y:S01]  /*6a90*/  BSSY B1, `(.L_x_205) ;  /* 0x0000009000017945 */ /* 0x000fe20003800000 */
[----:B------:R-:W-:-:S04]  /*6aa0*/  FMUL R7, R7, R114 ;  /* 0x0000007207077220 */ /* 0x000fc80000400000 */
[----:B------:R-:W-:-:S05]  /*6ab0*/  FFMA R7, R30, R112, R7 ;  /* 0x000000701e077223 */ /* 0x000fca0000000007 */
[----:B------:R-:W-:-:S04]  /*6ac0*/  F2FP.BF16.F32.PACK_AB R7, RZ, R7 ;  /* 0x00000007ff07723e */ /* 0x000fc800000010ff */
[----:B------:R-:W-:Y:S01]  /*6ad0*/  PRMT R8, R7, 0x7610, R8 ;  /* 0x0000761007087816 */ /* 0x000fe20000000008 */
[----:B------:R-:W-:-:S05]  /*6ae0*/  @P1 IMAD.MOV.U32 R7, RZ, RZ, R13 ;  /* 0x000000ffff071224 */ /* 0x000fca00078e000d */
[----:B------:R0:W-:Y:S01]  /*6af0*/  @P1 STG.E.U16 desc[UR44][R6.64+0x150], R8 ;  /* 0x0001500806001986 */ /* 0x0001e2000c10152c */
[----:B------:R-:W-:Y:S05]  /*6b00*/  @!P0 BRA `(.L_x_206) ;  /* 0x0000000000048947 */ /* 0x000fea0003800000 */
[----:B------:R3:W5:Y:S02]  /*6b10*/  LDG.E.LTC128B.U16 R104, desc[UR44][R4.64+0x152] ;  /* 0x0001522c04687981 */ /* 0x000764000c1e1520 */
.L_x_206:
[----:B------:R-:W-:Y:S05]  /*6b20*/  BSYNC B1 ;  /* 0x0000000000017941 */ /* 0x000fea0003800000 */
.L_x_205:
[----:B------:R-:W-:Y:S05]  /*6b30*/  @!P0 BRA `(.L_x_207) ;  /* 0x0000001c00b08947 */ /* 0x000fea0003800000 */
[----:B-----5:R-:W-:-:S04]  /*6b40*/  IMAD.U32 R3, R104, 0x10000, RZ ;  /* 0x0001000068037824 */ /* 0x020fc800078e00ff */
[----:B-1234-:R-:W-:-:S04]  /*6b50*/  FMUL R4, R3, R114 ;  /* 0x0000007203047220 */ /* 0x01efc80000400000 */
[----:B------:R-:W-:-:S05]  /*6b60*/  FFMA R4, R31, R112, R4 ;  /* 0x000000701f047223 */ /* 0x000fca0000000004 */
[----:B------:R-:W-:-:S05]  /*6b70*/  F2FP.BF16.F32.PACK_AB R4, RZ, R4 ;  /* 0x00000004ff04723e */ /* 0x000fca00000010ff */
[----:B------:R1:W-:Y:S01]  /*6b80*/  STG.E.U16 desc[UR44][R12.64+0x152], R4 ;  /* 0x000152040c007986 */ /* 0x0003e2000c10152c */
[----:B------:R-:W-:Y:S05]  /*6b90*/  BRA `(.L_x_207) ;  /* 0x0000001c00987947 */ /* 0x000fea0003800000 */
.L_x_34:
[----:B------:R-:W-:Y:S01]  /*6ba0*/  ULDC.64 UR4, c[0x0][0x5c0] ;  /* 0x0001700000047ab9 */ /* 0x000fe20000000a00 */
[----:B------:R-:W-:Y:S01]  /*6bb0*/  ISETP.GT.AND P3, PT, R8, 0x1, PT ;  /* 0x000000010800780c */ /* 0x000fe20003f64270 */
[-C--:B------:R-:W-:Y:S01]  /*6bc0*/  FMUL R104, R104, R112.reuse ;  /* 0x0000007068687220 */ /* 0x080fe20000400000 */
[----:B------:R-:W-:Y:S01]  /*6bd0*/  LEA R10, P0, R6, UR4, 0x1 ;  /* 0x00000004060a7c11 */ /* 0x000fe2000f8008ff */
[-C--:B------:R-:W-:Y:S01]  /*6be0*/  FMUL R105, R105, R112.reuse ;  /* 0x0000007069697220 */ /* 0x080fe20000400000 */
[----:B------:R-:W-:Y:S01]  /*6bf0*/  SHF.L.U64.HI R5, R4, 0x4, R5 ;  /* 0x0000000404057819 */ /* 0x000fe20000010205 */
[-C--:B------:R-:W-:Y:S01]  /*6c00*/  FMUL R106, R106, R112.reuse ;  /* 0x000000706a6a7220 */ /* 0x080fe20000400000 */
[----:B------:R-:W-:Y:S01]  /*6c10*/  LEA.HI.X R11, R6, UR5, R115, 0x1, P0 ;  /* 0x00000005060b7c11 */ /* 0x000fe200080f0c73 */
[-C--:B------:R-:W-:Y:S01]  /*6c20*/  FMUL R107, R107, R112.reuse ;  /* 0x000000706b6b7220 */ /* 0x080fe20000400000 */
[----:B------:R-:W-:Y:S01]  /*6c30*/  ISETP.GT.AND P0, PT, R3, RZ, P3 ;  /* 0x000000ff0300720c */ /* 0x000fe20001f04270 */
[----:B------:R-:W-:Y:S01]  /*6c40*/  FMUL R108, R108, R112 ;  /* 0x000000706c6c7220 */ /* 0x000fe20000400000 */
[----:B------:R-:W-:Y:S01]  /*6c50*/  F2FP.BF16.F32.PACK_AB R104, RZ, R104 ;  /* 0x00000068ff68723e */ /* 0x000fe200000010ff */
[-C--:B------:R-:W-:Y:S01]  /*6c60*/  FMUL R109, R109, R112.reuse ;  /* 0x000000706d6d7220 */ /* 0x080fe20000400000 */
[----:B------:R-:W-:Y:S01]  /*6c70*/  F2FP.BF16.F32.PACK_AB R105, RZ, R105 ;  /* 0x00000069ff69723e */ /* 0x000fe200000010ff */
[----:B------:R-:W-:Y:S01]  /*6c80*/  FMUL R110, R110, R112 ;  /* 0x000000706e6e7220 */ /* 0x000fe20000400000 */
[----:B------:R-:W-:Y:S01]  /*6c90*/  LEA R4, P4, R4, R10, 0x4 ;  /* 0x0000000a04047211 */ /* 0x000fe200078820ff */
[----:B------:R-:W-:Y:S01]  /*6ca0*/  @P2 STG.E.U16 desc[UR44][R10.64], R104 ;  /* 0x000000680a002986 */ /* 0x000fe2000c10152c */
[----:B------:R-:W-:Y:S01]  /*6cb0*/  ISETP.GT.AND P2, PT, R8, 0x8, PT ;  /* 0x000000080800780c */ /* 0x000fe20003f44270 */
[----:B------:R-:W-:Y:S01]  /*6cc0*/  FMUL R111, R111, R112 ;  /* 0x000000706f6f7220 */ /* 0x000fe20000400000 */
[----:B------:R-:W-:Y:S01]  /*6cd0*/  ISETP.GT.AND P1, PT, R3, 0x8, P1 ;  /* 0x000000080300780c */ /* 0x000fe20000f24270 */
[--C-:B------:R-:W-:Y:S01]  /*6ce0*/  IMAD.X R5, R5, 0x1, R11.reuse, P4 ;  /* 0x0000000105057824 */ /* 0x100fe200020e060b */
[C---:B------:R-:W-:Y:S01]  /*6cf0*/  ISETP.GT.AND P5, PT, R3.reuse, RZ, P2 ;  /* 0x000000ff0300720c */ /* 0x040fe200017a4270 */
[--C-:B------:R-:W-:Y:S01]  /*6d00*/  @P0 IMAD.MOV.U32 R6, RZ, RZ, R10.reuse ;  /* 0x000000ffff060224 */ /* 0x100fe200078e000a */
[----:B------:R-:W-:Y:S01]  /*6d10*/  ISETP.GT.AND P3, PT, R3, 0x8, P3 ;  /* 0x000000080300780c */ /* 0x000fe20001f64270 */
[--C-:B------:R-:W-:Y:S01]  /*6d20*/  @P0 IMAD.MOV.U32 R7, RZ, RZ, R11.reuse ;  /* 0x000000ffff070224 */ /* 0x100fe200078e000b */
[----:B------:R-:W-:Y:S01]  /*6d30*/  F2FP.BF16.F32.PACK_AB R106, RZ, R106 ;  /* 0x0000006aff6a723e */ /* 0x000fe200000010ff */
[-C--:B------:R-:W-:Y:S01]  /*6d40*/  FMUL R96, R96, R112.reuse ;  /* 0x0000007060607220 */ /* 0x080fe20000400000 */
[----:B------:R-:W-:Y:S01]  /*6d50*/  F2FP.BF16.F32.PACK_AB R107, RZ, R107 ;  /* 0x0000006bff6b723e */ /* 0x000fe200000010ff */
[-C--:B------:R-:W-:Y:S01]  /*6d60*/  FMUL R97, R97, R112.reuse ;  /* 0x0000007061617220 */ /* 0x080fe20000400000 */
[----:B------:R0:W-:Y:S01]  /*6d70*/  @P0 STG.E.U16 desc[UR44][R6.64+0x2], R105 ;  /* 0x0000026906000986 */ /* 0x0001e2000c10152c */
[----:B------:R-:W-:Y:S01]  /*6d80*/  ISETP.GT.AND P0, PT, R8, 0x9, PT ;  /* 0x000000090800780c */ /* 0x000fe20003f04270 */
[----:B------:R-:W-:Y:S01]  /*6d90*/  FMUL R98, R98, R112 ;  /* 0x0000007062627220 */ /* 0x000fe20000400000 */
[----:B------:R-:W-:Y:S01]  /*6da0*/  F2FP.BF16.F32.PACK_AB R108, RZ, R108 ;  /* 0x0000006cff6c723e */ /* 0x000fe200000010ff */
[----:B------:R-:W-:Y:S01]  /*6db0*/  @P1 STG.E.U16 desc[UR44][R4.64], R106 ;  /* 0x0000006a04001986 */ /* 0x000fe2000c10152c */
[----:B------:R-:W-:Y:S01]  /*6dc0*/  ISETP.GT.AND P4, PT, R3, RZ, P0 ;  /* 0x000000ff0300720c */ /* 0x000fe20000784270 */
[-C--:B------:R-:W-:Y:S01]  /*6dd0*/  FMUL R99, R99, R112.reuse ;  /* 0x0000007063637220 */ /* 0x080fe20000400000 */
[----:B------:R-:W-:Y:S01]  /*6de0*/  ISETP.GT.AND P1, PT, R8, 0x10, PT ;  /* 0x000000100800780c */ /* 0x000fe20003f24270 */
[----:B------:R-:W-:Y:S01]  /*6df0*/  @P3 STG.E.U16 desc[UR44][R4.64+0x2], R107 ;  /* 0x0000026b04003986 */ /* 0x000fe2000c10152c */
[----:B------:R-:W-:Y:S01]  /*6e00*/  F2FP.BF16.F32.PACK_AB R109, RZ, R109 ;  /* 0x0000006dff6d723e */ /* 0x000fe200000010ff */
[-C--:B------:R-:W-:Y:S01]  /*6e10*/  FMUL R100, R100, R112.reuse ;  /* 0x0000007064647220 */ /* 0x080fe20000400000 */
[C---:B------:R-:W-:Y:S01]  /*6e20*/  ISETP.GT.AND P2, PT, R3.reuse, 0x8, P2 ;  /* 0x000000080300780c */ /* 0x040fe20001744270 */
[--C-:B0-----:R-:W-:Y:S01]  /*6e30*/  @P5 IMAD.MOV.U32 R6, RZ, RZ, R10.reuse ;  /* 0x000000ffff065224 */ /* 0x101fe200078e000a */
[----:B------:R-:W-:Y:S01]  /*6e40*/  ISETP.GT.AND P3, PT, R3, 0x8, P0 ;  /* 0x000000080300780c */ /* 0x000fe20000764270 */
[--C-:B------:R-:W-:Y:S01]  /*6e50*/  @P5 IMAD.MOV.U32 R7, RZ, RZ, R11.reuse ;  /* 0x000000ffff075224 */ /* 0x100fe200078e000b */
[----:B------:R-:W-:Y:S01]  /*6e60*/  ISETP.GT.AND P0, PT, R8, 0x11, PT ;  /* 0x000000110800780c */ /* 0x000fe20003f04270 */
[----:B------:R-:W-:Y:S01]  /*6e70*/  FMUL R101, R101, R112 ;  /* 0x0000007065657220 */ /* 0x000fe20000400000 */
[----:B------:R-:W-:Y:S01]  /*6e80*/  F2FP.BF16.F32.PACK_AB R110, RZ, R110 ;  /* 0x0000006eff6e723e */ /* 0x000fe200000010ff */
[-C--:B------:R-:W-:Y:S01]  /*6e90*/  FMUL R102, R102, R112.reuse ;  /* 0x0000007066667220 */ /* 0x080fe20000400000 */
[----:B------:R0:W-:Y:S01]  /*6ea0*/  @P5 STG.E.U16 desc[UR44][R6.64+0x10], R108 ;  /* 0x0000106c06005986 */ /* 0x0001e2000c10152c */
[----:B------:R-:W-:Y:S01]  /*6eb0*/  ISETP.GT.AND P5, PT, R3, RZ, P1 ;  /* 0x000000ff0300720c */ /* 0x000fe20000fa4270 */
[-C--:B------:R-:W-:Y:S01]  /*6ec0*/  FMUL R103, R103, R112.reuse ;  /* 0x0000007067677220 */ /* 0x080fe20000400000 */
[----:B------:R-:W-:Y:S01]  /*6ed0*/  F2FP.BF16.F32.PACK_AB R111, RZ, R111 ;  /* 0x0000006fff6f723e */ /* 0x000fe200000010ff */
[----:B------:R-:W-:Y:S01]  /*6ee0*/  FMUL R88, R88, R112 ;  /* 0x0000007058587220 */ /* 0x000fe20000400000 */
[----:B------:R-:W-:Y:S01]  /*6ef0*/  F2FP.BF16.F32.PACK_AB R96, RZ, R96 ;  /* 0x00000060ff60723e */ /* 0x000fe200000010ff */
[-C--:B------:R-:W-:Y:S01]  /*6f00*/  FMUL R89, R89, R112.reuse ;  /* 0x0000007059597220 */ /* 0x080fe20000400000 */
[----:B------:R-:W-:Y:S01]  /*6f10*/  F2FP.BF16.F32.PACK_AB R97, RZ, R97 ;  /* 0x00000061ff61723e */ /* 0x000fe200000010ff */
[-C--:B------:R-:W-:Y:S01]  /*6f20*/  FMUL R90, R90, R112.reuse ;  /* 0x000000705a5a7220 */ /* 0x080fe20000400000 */
[----:B------:R-:W-:Y:S01]  /*6f30*/  ISETP.GT.AND P1, PT, R3, 0x8, P1 ;  /* 0x000000080300780c */ /* 0x000fe20000f24270 */
[----:B------:R-:W-:Y:S01]  /*6f40*/  FMUL R91, R91, R112 ;  /* 0x000000705b5b7220 */ /* 0x000fe20000400000 */
[----:B------:R-:W-:Y:S01]  /*6f50*/  F2FP.BF16.F32.PACK_AB R98, RZ, R98 ;  /* 0x00000062ff62723e */ /* 0x000fe200000010ff */
[--C-:B0-----:R-:W-:Y:S01]  /*6f60*/  @P4 IMAD.MOV.U32 R6, RZ, RZ, R10.reuse ;  /* 0x000000ffff064224 */ /* 0x101fe200078e000a */
[----:B------:R-:W-:Y:S01]  /*6f70*/  F2FP.BF16.F32.PACK_AB R99, RZ, R99 ;  /* 0x00000063ff63723e */ /* 0x000fe200000010ff */
[--C-:B------:R-:W-:Y:S01]  /*6f80*/  @P4 IMAD.MOV.U32 R7, RZ, RZ, R11.reuse ;  /* 0x000000ffff074224 */ /* 0x100fe200078e000b */
[----:B------:R-:W-:Y:S01]  /*6f90*/  F2FP.BF16.F32.PACK_AB R100, RZ, R100 ;  /* 0x00000064ff64723e */ /* 0x000fe200000010ff */
[-C--:B------:R-:W-:Y:S01]  /*6fa0*/  FMUL R92, R92, R112.reuse ;  /* 0x000000705c5c7220 */ /* 0x080fe20000400000 */
[----:B------:R-:W-:Y:S01]  /*6fb0*/  F2FP.BF16.F32.PACK_AB R101, RZ, R101 ;  /* 0x00000065ff65723e */ /* 0x000fe200000010ff */
[-C--:B------:R-:W-:Y:S01]  /*6fc0*/  FMUL R93, R93, R112.reuse ;  /* 0x000000705d5d7220 */ /* 0x080fe20000400000 */
[----:B------:R0:W-:Y:S01]  /*6fd0*/  @P4 STG.E.U16 desc[UR44][R6.64+0x12], R109 ;  /* 0x0000126d06004986 */ /* 0x0001e2000c10152c */
[----:B------:R-:W-:Y:S01]  /*6fe0*/  ISETP.GT.AND P4, PT, R3, RZ, P0 ;  /* 0x000000ff0300720c */ /* 0x000fe20000784270 */
[----:B------:R-:W-:Y:S01]  /*6ff0*/  FMUL R94, R94, R112 ;  /* 0x000000705e5e7220 */ /* 0x000fe20000400000 */
[----:B------:R-:W-:Y:S01]  /*7000*/  F2FP.BF16.F32.PACK_AB R102, RZ, R102 ;  /* 0x00000066ff66723e */ /* 0x000fe200000010ff */
[----:B------:R-:W-:Y:S01]  /*7010*/  @P2 STG.E.U16 desc[UR44][R4.64+0x10], R110 ;  /* 0x0000106e04002986 */ /* 0x000fe2000c10152c */
[----:B------:R-:W-:Y:S01]  /*7020*/  ISETP.GT.AND P2, PT, R8, 0x18, PT ;  /* 0x000000180800780c */ /* 0x000fe20003f44270 */
[-C--:B------:R-:W-:Y:S01]  /*7030*/  FMUL R95, R95, R112.reuse ;  /* 0x000000705f5f7220 */ /* 0x080fe20000400000 */
[----:B------:R-:W-:Y:S01]  /*7040*/  F2FP.BF16.F32.PACK_AB R103, RZ, R103 ;  /* 0x00000067ff67723e */ /* 0x000fe200000010ff */
[----:B------:R-:W-:Y:S01]  /*7050*/  @P3 STG.E.U16 desc[UR44][R4.64+0x12], R111 ;  /* 0x0000126f04003986 */ /* 0x000fe2000c10152c */
[----:B------:R-:W-:Y:S01]  /*7060*/  ISETP.GT.AND P3, PT, R3, 0x8, P0 ;  /* 0x000000080300780c */ /* 0x000fe20000764270 */
[----:B------:R-:W-:Y:S01]  /*7070*/  FMUL R80, R80, R112 ;  /* 0x0000007050507220 */ /* 0x000fe20000400000 */
[----:B------:R-:W-:Y:S01]  /*7080*/  ISETP.GT.AND P0, PT, R8, 0x19, PT ;  /* 0x000000190800780c */ /* 0x000fe20003f04270 */
[--C-:B0-----:R-:W-:Y:S01]  /*7090*/  @P5 IMAD.MOV.U32 R6, RZ, RZ, R10.reuse ;  /* 0x000000ffff065224 */ /* 0x101fe200078e000a */
[----:B------:R-:W-:Y:S01]  /*70a0*/  F2FP.BF16.F32.PACK_AB R88, RZ, R88 ;  /* 0x00000058ff58723e */ /* 0x000fe200000010ff */
[--C-:B------:R-:W-:Y:S01]  /*70b0*/  @P5 IMAD.MOV.U32 R7, RZ, RZ, R11.reuse ;  /* 0x000000ffff075224 */ /* 0x100fe200078e000b */
[----:B------:R-:W-:Y:S01]  /*70c0*/  F2FP.BF16.F32.PACK_AB R89, RZ, R89 ;  /* 0x00000059ff59723e */ /* 0x000fe200000010ff */
        /* <DEDUP_REMOVED lines=11> */
[----:B------:R-:W-:Y:S01]  /*7180*/  FMUL R86, R86, R112 ;  /* 0x0000007056567220 */ /* 0x000fe20000400000 */
[----:B------:R-:W-:Y:S01]  /*7190*/  F2FP.BF16.F32.PACK_AB R94, RZ, R94 ;  /* 0x0000005eff5e723e */ /* 0x000fe200000010ff */
[----:B------:R-:W-:Y:S01]  /*71a0*/  FMUL R87, R87, R112 ;  /* 0x0000007057577220 */ /* 0x000fe20000400000 */
[----:B------:R-:W-:Y:S01]  /*71b0*/  F2FP.BF16.F32.PACK_AB R95, RZ, R95 ;  /* 0x0000005fff5f723e */ /* 0x000fe200000010ff */
        /* <DEDUP_REMOVED lines=8> */
[C---:B------:R-:W-:Y:S01]  /*7240*/  ISETP.GT.AND P4, PT, R3.reuse, RZ, P0 ;  /* 0x000000ff0300720c */ /* 0x040fe20000784270 */
[-C--:B------:R-:W-:Y:S01]  /*7250*/  FMUL R74, R74, R112.reuse ;  /* 0x000000704a4a7220 */ /* 0x080fe20000400000 */
[----:B------:R-:W-:Y:S01]  /*7260*/  F2FP.BF16.F32.PACK_AB R83, RZ, R83 ;  /* 0x00000053ff53723e */ /* 0x000fe200000010ff */
[----:B------:R-:W-:Y:S01]  /*7270*/  @P1 STG.E.U16 desc[UR44][R4.64+0x20], R98 ;  /* 0x0000206204001986 */ /* 0x000fe2000c10152c */
[----:B------:R-:W-:Y:S01]  /*7280*/  ISETP.GT.AND P1, PT, R3, 0x8, P2 ;  /* 0x000000080300780c */ /* 0x000fe20001724270 */
[-C--:B------:R-:W-:Y:S01]  /*7290*/  FMUL R75, R75, R112.reuse ;  /* 0x000000704b4b7220 */ /* 0x080fe20000400000 */
[----:B------:R-:W-:Y:S01]  /*72a0*/  ISETP.GT.AND P2, PT, R8, 0x20, PT ;  /* 0x000000200800780c */ /* 0x000fe20003f44270 */
        /* <DEDUP_REMOVED lines=156> */
[----:B0-----:R-:W-:Y:S01]  /*7c70*/  @P5 IMAD.MOV.U32 R6, RZ, RZ, R10 ;  /* 0x000000ffff065224 */ /* 0x001fe200078e000a */
[----:B------:R-:W-:Y:S01]  /*7c80*/  F2FP.BF16.F32.PACK_AB R36, RZ, R36 ;  /* 0x00000024ff24723e */ /* 0x000fe200000010ff */
[----:B------:R-:W-:Y:S01]  /*7c90*/  @P5 IMAD.MOV.U32 R7, RZ, RZ, R11 ;  /* 0x000000ffff075224 */ /* 0x000fe200078e000b */
[----:B------:R-:W-:Y:S01]  /*7ca0*/  F2FP.BF16.F32.PACK_AB R37, RZ, R37 ;  /* 0x00000025ff25723e */ /* 0x000fe200000010ff */
[----:B------:R-:W-:Y:S01]  /*7cb0*/  FMUL R29, R29, R112 ;  /* 0x000000701d1d7220 */ /* 0x000fe20000400000 */
[----:B------:R-:W-:Y:S01]  /*7cc0*/  F2FP.BF16.F32.PACK_AB R38, RZ, R38 ;  /* 0x00000026ff26723e */ /* 0x000fe200000010ff */
[-C--:B------:R-:W-:Y:S01]  /*7cd0*/  FMUL R30, R30, R112.reuse ;  /* 0x000000701e1e7220 */ /* 0x080fe20000400000 */
[----:B------:R0:W-:Y:S01]  /*7ce0*/  @P5 STG.E.U16 desc[UR44][R6.64+0x70], R84 ;  /* 0x0000705406005986 */ /* 0x0001e2000c10152c */
[----:B------:R-:W-:Y:S01]  /*7cf0*/  ISETP.GT.AND P5, PT, R3, RZ, P2 ;  /* 0x000000ff0300720c */ /* 0x000fe200017a4270 */
[----:B------:R-:W-:Y:S01]  /*7d00*/  FMUL R31, R31, R112 ;  /* 0x000000701f1f7220 */ /* 0x000fe20000400000 */
[----:B------:R-:W-:-:S02]  /*7d10*/  F2FP.BF16.F32.PACK_AB R39, RZ, R39 ;  /* 0x00000027ff27723e */ /* 0x000fc400000010ff */
[----:B------:R-:W-:Y:S02]  /*7d20*/  F2FP.BF16.F32.PACK_AB R24, RZ, R24 ;  /* 0x00000018ff18723e */ /* 0x000fe400000010ff */
[----:B------:R-:W-:Y:S02]  /*7d30*/  F2FP.BF16.F32.PACK_AB R25, RZ, R25 ;  /* 0x00000019ff19723e */ /* 0x000fe400000010ff */
[----:B------:R-:W-:Y:S02]  /*7d40*/  F2FP.BF16.F32.PACK_AB R26, RZ, R26 ;  /* 0x0000001aff1a723e */ /* 0x000fe400000010ff */
[----:B------:R-:W-:Y:S01]  /*7d50*/  F2FP.BF16.F32.PACK_AB R27, RZ, R27 ;  /* 0x0000001bff1b723e */ /* 0x000fe200000010ff */
[----:B0-----:R-:W-:Y:S01]  /*7d60*/  @P4 IMAD.MOV.U32 R6, RZ, RZ, R10 ;  /* 0x000000ffff064224 */ /* 0x001fe200078e000a */
[----:B------:R-:W-:Y:S01]  /*7d70*/  F2FP.BF16.F32.PACK_AB R28, RZ, R28 ;  /* 0x0000001cff1c723e */ /* 0x000fe200000010ff */
[----:B------:R-:W-:Y:S01]  /*7d80*/  @P4 IMAD.MOV.U32 R7, RZ, RZ, R11 ;  /* 0x000000ffff074224 */ /* 0x000fe200078e000b */
[----:B------:R-:W-:-:S02]  /*7d90*/  F2FP.BF16.F32.PACK_AB R29, RZ, R29 ;  /* 0x0000001dff1d723e */ /* 0x000fc400000010ff */
[----:B------:R-:W-:Y:S02]  /*7da0*/  F2FP.BF16.F32.PACK_AB R30, RZ, R30 ;  /* 0x0000001eff1e723e */ /* 0x000fe400000010ff */
[----:B------:R0:W-:Y:S01]  /*7db0*/  @P4 STG.E.U16 desc[UR44][R6.64+0x72], R85 ;  /* 0x0000725506004986 */ /* 0x0001e2000c10152c */
[C---:B------:R-:W-:Y:S02]  /*7dc0*/  ISETP.GT.AND P4, PT, R3.reuse, RZ, P0 ;  /* 0x000000ff0300720c */ /* 0x040fe40000784270 */
[----:B------:R-:W-:Y:S01]  /*7dd0*/  F2FP.BF16.F32.PACK_AB R31, RZ, R31 ;  /* 0x0000001fff1f723e */ /* 0x000fe200000010ff */
[----:B------:R-:W-:Y:S01]  /*7de0*/  @P1 STG.E.U16 desc[UR44][R4.64+0x70], R86 ;  /* 0x0000705604001986 */ /* 0x000fe2000c10152c */
[C---:B------:R-:W-:Y:S02]  /*7df0*/  ISETP.GT.AND P1, PT, R3.reuse, 0x8, P2 ;  /* 0x000000080300780c */ /* 0x040fe40001724270 */
[----:B------:R-:W-:Y:S01]  /*7e00*/  ISETP.GT.AND P2, PT, R8, 0x48, PT ;  /* 0x000000480800780c */ /* 0x000fe20003f44270 */
[----:B------:R-:W-:Y:S01]  /*7e10*/  @P3 STG.E.U16 desc[UR44][R4.64+0x72], R87 ;  /* 0x0000725704003986 */ /* 0x000fe2000c10152c */
[----:B------:R-:W-:-:S02]  /*7e20*/  ISETP.GT.AND P3, PT, R3, 0x8, P0 ;  /* 0x000000080300780c */ /* 0x000fc40000764270 */
[----:B------:R-:W-:Y:S01]  /*7e30*/  ISETP.GT.AND P0, PT, R8, 0x49, PT ;  /* 0x000000490800780c */ /* 0x000fe20003f04270 */
[----:B0-----:R-:W-:Y:S02]  /*7e40*/  @P5 IMAD.MOV.U32 R6, RZ, RZ, R10 ;  /* 0x000000ffff065224 */ /* 0x001fe400078e000a */
[----:B------:R-:W-:-:S05]  /*7e50*/  @P5 IMAD.MOV.U32 R7, RZ, RZ, R11 ;  /* 0x000000ffff075224 */ /* 0x000fca00078e000b */
[----:B------:R0:W-:Y:S01]  /*7e60*/  @P5 STG.E.U16 desc[UR44][R6.64+0x80], R72 ;  /* 0x0000804806005986 */ /* 0x0001e2000c10152c */
[----:B------:R-:W-:Y:S01]  /*7e70*/  ISETP.GT.AND P5, PT, R3, RZ, P2 ;  /* 0x000000ff0300720c */ /* 0x000fe200017a4270 */
[----:B0-----:R-:W-:Y:S02]  /*7e80*/  @P4 IMAD.MOV.U32 R6, RZ, RZ, R10 ;  /* 0x000000ffff064224 */ /* 0x001fe400078e000a */
[----:B------:R-:W-:-:S05]  /*7e90*/  @P4 IMAD.MOV.U32 R7, RZ, RZ, R11 ;  /* 0x000000ffff074224 */ /* 0x000fca00078e000b */
[----:B------:R0:W-:Y:S01]  /*7ea0*/  @P4 STG.E.U16 desc[UR44][R6.64+0x82], R73 ;  /* 0x0000824906004986 */ /* 0x0001e2000c10152c */
[----:B------:R-:W-:-:S03]  /*7eb0*/  ISETP.GT.AND P4, PT, R3, RZ, P0 ;  /* 0x000000ff0300720c */ /* 0x000fc60000784270 */
[----:B------:R-:W-:Y:S01]  /*7ec0*/  @P1 STG.E.U16 desc[UR44][R4.64+0x80], R74 ;  /* 0x0000804a04001986 */ /* 0x000fe2000c10152c */
[C---:B------:R-:W-:Y:S02]  /*7ed0*/  ISETP.GT.AND P1, PT, R3.reuse, 0x8, P2 ;  /* 0x000000080300780c */ /* 0x040fe40001724270 */
[C---:B------:R-:W-:Y:S01]  /*7ee0*/  ISETP.GT.AND P2, PT, R8.reuse, 0x50, PT ;  /* 0x000000500800780c */ /* 0x040fe20003f44270 */
[----:B------:R-:W-:Y:S01]  /*7ef0*/  @P3 STG.E.U16 desc[UR44][R4.64+0x82], R75 ;  /* 0x0000824b04003986 */ /* 0x000fe2000c10152c */
[----:B------:R-:W-:Y:S02]  /*7f00*/  ISETP.GT.AND P3, PT, R3, 0x8, P0 ;  /* 0x000000080300780c */ /* 0x000fe40000764270 */
        /* <DEDUP_REMOVED lines=102> */
[C---:B------:R-:W-:Y:S02]  /*8570*/  ISETP.GT.AND P5, PT, R3.reuse, RZ, P2 ;  /* 0x000000ff0300720c */ /* 0x040fe400017a4270 */
[----:B------:R-:W-:Y:S01]  /*8580*/  ISETP.GT.AND P2, PT, R3, 0x8, P2 ;  /* 0x000000080300780c */ /* 0x000fe20001744270 */
[----:B0-----:R-:W-:Y:S02]  /*8590*/  @P4 IMAD.MOV.U32 R6, RZ, RZ, R10 ;  /* 0x000000ffff064224 */ /* 0x001fe400078e000a */
[----:B------:R-:W-:-:S05]  /*85a0*/  @P4 IMAD.MOV.U32 R7, RZ, RZ, R11 ;  /* 0x000000ffff074224 */ /* 0x000fca00078e000b */
[----:B------:R0:W-:Y:S01]  /*85b0*/  @P4 STG.E.U16 desc[UR44][R6.64+0x102], R41 ;  /* 0x0001022906004986 */ /* 0x0001e2000c10152c */
[C---:B------:R-:W-:Y:S02]  /*85c0*/  ISETP.GT.AND P4, PT, R3.reuse, RZ, P0 ;  /* 0x000000ff0300720c */ /* 0x040fe40000784270 */
[----:B------:R-:W-:Y:S01]  /*85d0*/  ISETP.GT.AND P0, PT, R3, 0x8, P0 ;  /* 0x000000080300780c */ /* 0x000fe20000704270 */
[----:B------:R-:W-:Y:S01]  /*85e0*/  @P1 STG.E.U16 desc[UR44][R4.64+0x100], R42 ;  /* 0x0001002a04001986 */ /* 0x000fe2000c10152c */
[----:B------:R-:W-:-:S03]  /*85f0*/  ISETP.GT.AND P1, PT, R8, 0x91, PT ;  /* 0x000000910800780c */ /* 0x000fc60003f24270 */
[----:B------:R-:W-:Y:S01]  /*8600*/  @P3 STG.E.U16 desc[UR44][R4.64+0x102], R43 ;  /* 0x0001022b04003986 */ /* 0x000fe2000c10152c */
        /* <DEDUP_REMOVED lines=9> */
[----:B------:R-:W-:Y:S04]  /*86a0*/  @P2 STG.E.U16 desc[UR44][R4.64+0x110], R46 ;  /* 0x0001102e04002986 */ /* 0x000fe8000c10152c */
[----:B------:R-:W-:Y:S01]  /*86b0*/  @P0 STG.E.U16 desc[UR44][R4.64+0x112], R47 ;  /* 0x0001122f04000986 */ /* 0x000fe2000c10152c */
[----:B------:R-:W-:Y:S01]  /*86c0*/  ISETP.GT.AND P0, PT, R3, 0x8, P3 ;  /* 0x000000080300780c */ /* 0x000fe20001f04270 */
[----:B0-----:R-:W-:Y:S02]  /*86d0*/  @P5 IMAD.MOV.U32 R6, RZ, RZ, R10 ;  /* 0x000000ffff065224 */ /* 0x001fe400078e000a */
[----:B------:R-:W-:-:S05]  /*86e0*/  @P5 IMAD.MOV.U32 R7, RZ, RZ, R11 ;  /* 0x000000ffff075224 */ /* 0x000fca00078e000b */
[----:B------:R0:W-:Y:S01]  /*86f0*/  @P5 STG.E.U16 desc[UR44][R6.64+0x120], R32 ;  /* 0x0001202006005986 */ /* 0x0001e2000c10152c */
[----:B------:R-:W-:Y:S02]  /*8700*/  ISETP.GT.AND P5, PT, R3, 0x8, P1 ;  /* 0x000000080300780c */ /* 0x000fe40000fa4270 */
[----:B------:R-:W-:-:S04]  /*8710*/  ISETP.GT.AND P1, PT, R8, 0x99, PT ;  /* 0x000000990800780c */ /* 0x000fc80003f24270 */
[----:B------:R-:W-:Y:S01]  /*8720*/  ISETP.GT.AND P3, PT, R3, RZ, P1 ;  /* 0x000000ff0300720c */ /* 0x000fe20000f64270 */
[----:B0-----:R-:W-:Y:S02]  /*8730*/  @P4 IMAD.MOV.U32 R6, RZ, RZ, R10 ;  /* 0x000000ffff064224 */ /* 0x001fe400078e000a */
[----:B------:R-:W-:-:S05]  /*8740*/  @P4 IMAD.MOV.U32 R7, RZ, RZ, R11 ;  /* 0x000000ffff074224 */ /* 0x000fca00078e000b */
[----:B------:R0:W-:Y:S01]  /*8750*/  @P4 STG.E.U16 desc[UR44][R6.64+0x122], R33 ;  /* 0x0001222106004986 */ /* 0x0001e2000c10152c */
[----:B------:R-:W-:-:S03]  /*8760*/  ISETP.GT.AND P4, PT, R8, 0x98, PT ;  /* 0x000000980800780c */ /* 0x000fc60003f84270 */
[----:B------:R-:W-:Y:S01]  /*8770*/  @P0 STG.E.U16 desc[UR44][R4.64+0x120], R34 ;  /* 0x0001202204000986 */ /* 0x000fe2000c10152c */
[C---:B------:R-:W-:Y:S02]  /*8780*/  ISETP.GT.AND P2, PT, R3.reuse, RZ, P4 ;  /* 0x000000ff0300720c */ /* 0x040fe40002744270 */
[C---:B------:R-:W-:Y:S01]  /*8790*/  ISETP.GT.AND P4, PT, R3.reuse, 0x8, P4 ;  /* 0x000000080300780c */ /* 0x040fe20002784270 */
[----:B------:R-:W-:Y:S01]  /*87a0*/  @P5 STG.E.U16 desc[UR44][R4.64+0x122], R35 ;  /* 0x0001222304005986 */ /* 0x000fe2000c10152c */
[----:B------:R-:W-:Y:S02]  /*87b0*/  ISETP.GT.AND P5, PT, R3, 0x8, P1 ;  /* 0x000000080300780c */ /* 0x000fe40000fa4270 */
[C---:B------:R-:W-:Y:S02]  /*87c0*/  ISETP.GT.AND P0, PT, R8.reuse, 0xa1, PT ;  /* 0x000000a10800780c */ /* 0x040fe40003f04270 */
[----:B------:R-:W-:-:S05]  /*87d0*/  ISETP.GT.AND P1, PT, R8, 0xa9, PT ;  /* 0x000000a90800780c */ /* 0x000fca0003f24270 */
[----:B0-----:R-:W-:Y:S02]  /*87e0*/  @P2 IMAD.MOV.U32 R6, RZ, RZ, R10 ;  /* 0x000000ffff062224 */ /* 0x001fe400078e000a */
[----:B------:R-:W-:-:S05]  /*87f0*/  @P2 IMAD.MOV.U32 R7, RZ, RZ, R11 ;  /* 0x000000ffff072224 */ /* 0x000fca00078e000b */
[----:B------:R0:W-:Y:S01]  /*8800*/  @P2 STG.E.U16 desc[UR44][R6.64+0x130], R36 ;  /* 0x0001302406002986 */ /* 0x0001e2000c10152c */
[----:B------:R-:W-:Y:S01]  /*8810*/  ISETP.GT.AND P2, PT, R8, 0xa8, PT ;  /* 0x000000a80800780c */ /* 0x000fe20003f44270 */
        /* <DEDUP_REMOVED lines=8> */
[C---:B------:R-:W-:Y:S02]  /*88a0*/  ISETP.GT.AND P5, PT, R3.reuse, RZ, P0 ;  /* 0x000000ff0300720c */ /* 0x040fe400007a4270 */
[----:B------:R-:W-:-:S07]  /*88b0*/  ISETP.GT.AND P0, PT, R3, 0x8, P0 ;  /* 0x000000080300780c */ /* 0x000fce0000704270 */
        /* <DEDUP_REMOVED lines=10> */
[----:B------:R-:W-:Y:S04]  /*8960*/  @P3 STG.E.U16 desc[UR44][R4.64+0x140], R26 ;  /* 0x0001401a04003986 */ /* 0x000fe8000c10152c */
[----:B------:R-:W-:Y:S06]  /*8970*/  @P0 STG.E.U16 desc[UR44][R4.64+0x142], R27 ;  /* 0x0001421b04000986 */ /* 0x000fec000c10152c */
[----:B0-----:R-:W-:-:S02]  /*8980*/  @P5 IMAD.MOV.U32 R6, RZ, RZ, R10 ;  /* 0x000000ffff065224 */ /* 0x001fc400078e000a */
[----:B------:R-:W-:-:S05]  /*8990*/  @P5 IMAD.MOV.U32 R7, RZ, RZ, R11 ;  /* 0x000000ffff075224 */ /* 0x000fca00078e000b */
[----:B------:R0:W-:Y:S04]  /*89a0*/  @P5 STG.E.U16 desc[UR44][R6.64+0x150], R28 ;  /* 0x0001501c06005986 */ /* 0x0001e8000c10152c */
[----:B------:R1:W-:Y:S04]  /*89b0*/  @P4 STG.E.U16 desc[UR44][R10.64+0x152], R29 ;  /* 0x0001521d0a004986 */ /* 0x0003e8000c10152c */
[----:B------:R1:W-:Y:S01]  /*89c0*/  @P2 STG.E.U16 desc[UR44][R4.64+0x150], R30 ;  /* 0x0001501e04002986 */ /* 0x0003e2000c10152c */
[----:B0-----:R-:W-:Y:S02]  /*89d0*/  @P1 IMAD.MOV.U32 R6, RZ, RZ, R4 ;  /* 0x000000ffff061224 */ /* 0x001fe400078e0004 */
[----:B------:R-:W-:-:S05]  /*89e0*/  @P1 IMAD.MOV.U32 R7, RZ, RZ, R5 ;  /* 0x000000ffff071224 */ /* 0x000fca00078e0005 */
[----:B------:R1:W-:Y:S02]  /*89f0*/  @P1 STG.E.U16 desc[UR44][R6.64+0x152], R31 ;  /* 0x0001521f06001986 */ /* 0x0003e4000c10152c */
.L_x_207:
[----:B------:R-:W-:Y:S05]  /*8a00*/  BSYNC B0 ;  /* 0x0000000000007941 */ /* 0x000fea0003800000 */
.L_x_33:
[----:B------:R-:W-:Y:S01]  /*8a10*/  ULDC UR4, c[0x0][0xc] ;  /* 0x0000030000047ab9 */ /* 0x000fe20000000800 */
[----:B------:R-:W-:Y:S01]  /*8a20*/  ULDC UR5, c[0x0][0x10] ;  /* 0x0000040000057ab9 */ /* 0x000fe20000000800 */
[----:B------:R-:W0:Y:S01]  /*8a30*/  LDC R3, c[0x0][0x14] ;  /* 0x00000500ff037b82 */ /* 0x000e220000000800 */
[----:B------:R-:W-:Y:S01]  /*8a40*/  UIMAD.WIDE.U32 UR4, UR4, UR5, URZ ;  /* 0x00000005040472a5 */ /* 0x000fe2000f8e003f */
[----:B------:R-:W-:Y:S02]  /*8a50*/  IMAD.MOV.U32 R116, RZ, RZ, -0x1 ;  /* 0xffffffffff747424 */ /* 0x000fe400078e00ff */
[----:B------:R-:W-:-:S03]  /*8a60*/  IMAD.MOV.U32 R113, RZ, RZ, -0x1 ;  /* 0xffffffffff717424 */ /* 0x000fc600078e00ff */
[----:B0-----:R-:W-:-:S04]  /*8a70*/  IMAD.WIDE.U32 R16, R3, UR4, R16 ;  /* 0x0000000403107c25 */ /* 0x001fc8000f8e0010 */
[----:B------:R-:W-:Y:S01]  /*8a80*/  IMAD R3, R3, UR5, RZ ;  /* 0x0000000503037c24 */ /* 0x000fe2000f8e02ff */
[----:B------:R-:W-:Y:S02]  /*8a90*/  ULDC.64 UR4, c[0x0][0x650] ;  /* 0x0001940000047ab9 */ /* 0x000fe40000000a00 */
[----:B------:R-:W-:Y:S01]  /*8aa0*/  ISETP.GE.U32.AND P0, PT, R16, UR4, PT ;  /* 0x0000000410007c0c */ /* 0x000fe2000bf06070 */
[--C-:B------:R-:W-:Y:S01]  /*8ab0*/  IMAD.IADD R17, R17, 0x1, R3.reuse ;  /* 0x0000000111117824 */ /* 0x100fe200078e0203 */
[----:B------:R-:W-:-:S04]  /*8ac0*/  PRMT R3, RZ, 0x7610, R3 ;  /* 0x00007610ff037816 */ /* 0x000fc80000000003 */
[----:B------:R-:W-:-:S13]  /*8ad0*/  ISETP.GE.U32.AND.EX P0, PT, R17, UR5, PT, P0 ;  /* 0x0000000511007c0c */ /* 0x000fda000bf06100 */
[----:B------:R-:W-:Y:S05]  /*8ae0*/  @P0 BRA `(.L_x_208) ;  /* 0x0000000400640947 */ /* 0x000fea0003800000 */
[----:B-1----:R-:W0:Y:S01]  /*8af0*/  S2R R12, SR_CTAID.X ;  /* 0x00000000000c7919 */ /* 0x002e220000002500 */
[----:B------:R-:W1:Y:S01]  /*8b00*/  LDC.64 R10, c[0x0][0x628] ;  /* 0x00018a00ff0a7b82 */ /* 0x000e620000000a00 */
[----:B------:R-:W-:Y:S01]  /*8b10*/  ULDC UR4, c[0x0][0x150] ;  /* 0x0000540000047ab9 */ /* 0x000fe20000000800 */
[----:B------:R-:W-:Y:S01]  /*8b20*/  IMAD.MOV.U32 R8, RZ, RZ, R16 ;  /* 0x000000ffff087224 */ /* 0x000fe200078e0010 */
[----:B------:R-:W0:Y:S01]  /*8b30*/  S2R R24, SR_CTAID.Y ;  /* 0x0000000000187919 */ /* 0x000e220000002600 */
[----:B------:R-:W-:-:S04]  /*8b40*/  IMAD.MOV.U32 R9, RZ, RZ, R17 ;  /* 0x000000ffff097224 */ /* 0x000fc800078e0011 */
[----:B------:R-:W2:Y:S08]  /*8b50*/  LDC R21, c[0x0][0x144] ;  /* 0x00005100ff157b82 */ /* 0x000eb00000000800 */
[----:B------:R-:W2:Y:S08]  /*8b60*/  LDC R0, c[0x0][0x630] ;  /* 0x00018c00ff007b82 */ /* 0x000eb00000000800 */
[----:B------:R-:W2:Y:S01]  /*8b70*/  LDC.64 R14, c[0x0][0x620] ;  /* 0x00018800ff0e7b82 */ /* 0x000ea20000000a00 */
[----:B-1----:R-:W-:-:S04]  /*8b80*/  ISETP.NE.U32.AND P0, PT, R10, RZ, PT ;  /* 0x000000ff0a00720c */ /* 0x002fc80003f05070 */
[----:B------:R-:W-:Y:S02]  /*8b90*/  ISETP.NE.AND.EX P0, PT, R11, RZ, PT, P0 ;  /* 0x000000ff0b00720c */ /* 0x000fe40003f05300 */
[----:B0-----:R-:W-:-:S05]  /*8ba0*/  I2FP.F32.U32 R3, R12 ;  /* 0x0000000c00037245 */ /* 0x001fca0000201000 */
[----:B------:R-:W-:-:S04]  /*8bb0*/  FMUL R3, R3, UR4 ;  /* 0x0000000403037c20 */ /* 0x000fc80008400000 */
[----:B------:R0:W1:Y:S02]  /*8bc0*/  F2I.U32.TRUNC.NTZ R20, R3 ;  /* 0x0000000300147305 */ /* 0x000064000020f000 */
[----:B------:R-:W-:Y:S05]  /*8bd0*/  @!P0 BRA `(.L_x_209) ;  /* 0x0000000000288947 */ /* 0x000fea0003800000 */
[----:B0-----:R-:W0:Y:S02]  /*8be0*/  LDC R3, c[0x0][0x634] ;  /* 0x00018d00ff037b82 */ /* 0x001e240000000800 */
[----:B0-----:R-:W-:-:S05]  /*8bf0*/  IADD3 R3, P0, R16, R3, RZ ;  /* 0x0000000310037210 */ /* 0x001fca0007f1e0ff */
[----:B------:R-:W-:-:S04]  /*8c00*/  IMAD.X R13, RZ, RZ, R17, P0 ;  /* 0x000000ffff0d7224 */ /* 0x000fc800000e0611 */
[----:B--234-:R-:W-:-:S04]  /*8c10*/  IMAD.WIDE.U32 R4, R13, R10, RZ ;  /* 0x0000000a0d047225 */ /* 0x01cfc800078e00ff */
[----:B------:R-:W-:-:S04]  /*8c20*/  IMAD.WIDE.U32 R6, P0, R3, R11, R4 ;  /* 0x0000000b03067225 */ /* 0x000fc80007800004 */
[----:B------:R-:W-:-:S04]  /*8c30*/  IMAD.WIDE.U32 R4, R3, R10, RZ ;  /* 0x0000000a03047225 */ /* 0x000fc800078e00ff */
[----:B------:R-:W-:Y:S01]  /*8c40*/  IMAD.X R9, RZ, RZ, RZ, P0 ;  /* 0x000000ffff097224 */ /* 0x000fe200000e06ff */
[----:B------:R-:W-:Y:S01]  /*8c50*/  IADD3 RZ, P0, R5, R6, RZ ;  /* 0x0000000605ff7210 */ /* 0x000fe20007f1e0ff */
[----:B------:R-:W-:-:S04]  /*8c60*/  IMAD.MOV.U32 R8, RZ, RZ, R7 ;  /* 0x000000ffff087224 */ /* 0x000fc800078e0007 */
[----:B------:R-:W-:-:S08]  /*8c70*/  IMAD.WIDE.U32.X R8, R13, R11, R8, P0 ;  /* 0x0000000b0d087225 */ /* 0x000fd000000e0408 */
.L_x_209:
[----:B------:R-:W3:Y:S01]  /*8c80*/  LDC.64 R28, c[0x0][0x640] ;  /* 0x00019000ff1c7b82 */ /* 0x000ee20000000a00 */
[-CC-:B--2---:R-:W-:Y:S01]  /*8c90*/  SHF.R.U64 R113, R8, R0.reuse, R9.reuse ;  /* 0x0000000008717219 */ /* 0x184fe20000001209 */
[----:B-1----:R-:W-:Y:S01]  /*8ca0*/  IMAD.MOV R20, RZ, RZ, -R20 ;  /* 0x000000ffff147224 */ /* 0x002fe200078e0a14 */
[----:B------:R-:W-:Y:S01]  /*8cb0*/  SHF.R.U32.HI R0, RZ, R0, R9 ;  /* 0x00000000ff007219 */ /* 0x000fe20000011609 */
[----:B------:R-:W-:Y:S01]  /*8cc0*/  ULDC UR4, c[0x0][0x154] ;  /* 0x0000550000047ab9 */ /* 0x000fe20000000800 */
[----:B0-----:R-:W-:Y:S01]  /*8cd0*/  IADD3 R3, P0, RZ, -R113, RZ ;  /* 0x80000071ff037210 */ /* 0x001fe20007f1e0ff */
[----:B------:R-:W-:Y:S02]  /*8ce0*/  IMAD R21, R21, R20, R12 ;  /* 0x0000001415157224 */ /* 0x000fe400078e020c */
[----:B------:R-:W0:Y:S01]  /*8cf0*/  LDC R6, c[0x0][0x618] ;  /* 0x00018600ff067b82 */ /* 0x000e220000000800 */
[----:B------:R-:W-:Y:S02]  /*8d00*/  IMAD.MOV.U32 R7, RZ, RZ, 0x1 ;  /* 0x00000001ff077424 */ /* 0x000fe400078e00ff */
[----:B---34-:R-:W-:-:S04]  /*8d10*/  IMAD.X R5, RZ, RZ, ~R0, P0 ;  /* 0x000000ffff057224 */ /* 0x018fc800000e0e00 */
[-C--:B------:R-:W-:Y:S01]  /*8d20*/  IMAD R0, R5, R14.reuse, RZ ;  /* 0x0000000e05007224 */ /* 0x080fe200078e02ff */
[----:B------:R-:W1:Y:S01]  /*8d30*/  LDC R8, c[0x0][0x608] ;  /* 0x00018200ff087b82 */ /* 0x000e620000000800 */
[----:B------:R-:W-:-:S04]  /*8d40*/  IMAD.WIDE.U32 R4, R3, R14, R16 ;  /* 0x0000000e03047225 */ /* 0x000fc800078e0010 */
[----:B------:R-:W-:Y:S01]  /*8d50*/  IMAD R3, R3, R15, R0 ;  /* 0x0000000f03037224 */ /* 0x000fe200078e0200 */
[----:B------:R-:W-:Y:S02]  /*8d60*/  I2FP.F32.U32 R0, R24 ;  /* 0x0000001800007245 */ /* 0x000fe40000201000 */
[----:B------:R-:W2:Y:S01]  /*8d70*/  LDC R26, c[0x0][0x658] ;  /* 0x00019600ff1a7b82 */ /* 0x000ea20000000800 */
[----:B------:R-:W-:Y:S01]  /*8d80*/  IMAD.IADD R3, R5, 0x1, R3 ;  /* 0x0000000105037824 */ /* 0x000fe200078e0203 */
[----:B------:R-:W-:Y:S01]  /*8d90*/  ISETP.NE.U32.AND P0, PT, R28, RZ, PT ;  /* 0x000000ff1c00720c */ /* 0x000fe20003f05070 */
[----:B------:R-:W-:Y:S01]  /*8da0*/  FMUL R0, R0, UR4 ;  /* 0x0000000400007c20 */ /* 0x000fe20008400000 */
[----:B------:R-:W-:Y:S02]  /*8db0*/  IMAD.MOV.U32 R5, RZ, RZ, -0x1 ;  /* 0xffffffffff057424 */ /* 0x000fe400078e00ff */
[----:B------:R-:W-:Y:S01]  /*8dc0*/  ISETP.NE.AND.EX P0, PT, R29, RZ, PT, P0 ;  /* 0x000000ff1d00720c */ /* 0x000fe20003f05300 */
[----:B------:R3:W4:Y:S01]  /*8dd0*/  F2I.U32.TRUNC.NTZ R13, R0 ;  /* 0x00000000000d7305 */ /* 0x000722000020f000 */
[----:B------:R-:W3:Y:S01]  /*8de0*/  LDC R15, c[0x0][0x148] ;  /* 0x00005200ff0f7b82 */ /* 0x000ee20000000800 */
[----:B0-----:R-:W-:-:S02]  /*8df0*/  SHF.R.U64 R12, R4, R6, R3 ;  /* 0x00000006040c7219 */ /* 0x001fc40000001203 */
[----:B------:R-:W-:-:S05]  /*8e00*/  SHF.R.U32.HI R3, RZ, R6, R3 ;  /* 0x00000006ff037219 */ /* 0x000fca0000011603 */
[----:B------:R-:W0:Y:S01]  /*8e10*/  LDC R20, c[0x0][0x600] ;  /* 0x00018000ff147b82 */ /* 0x000e220000000800 */
[-CC-:B-1----:R-:W-:Y:S02]  /*8e20*/  SHF.R.U64 R10, R12, R8.reuse, R3.reuse ;  /* 0x000000080c0a7219 */ /* 0x182fe40000001203 */
[----:B------:R-:W-:-:S05]  /*8e30*/  SHF.R.U32.HI R3, RZ, R8, R3 ;  /* 0x00000008ff037219 */ /* 0x000fca0000011603 */
[----:B------:R-:W1:Y:S01]  /*8e40*/  LDC R27, c[0x0][0x648] ;  /* 0x00019200ff1b7b82 */ /* 0x000e620000000800 */
[-C--:B--2---:R-:W-:Y:S02]  /*8e50*/  SHF.L.U32 R4, R5, R26.reuse, RZ ;  /* 0x0000001a05047219 */ /* 0x084fe400000006ff */
[-CC-:B------:R-:W-:Y:S02]  /*8e60*/  SHF.R.U64 R14, R10, R26.reuse, R3.reuse ;  /* 0x0000001a0a0e7219 */ /* 0x180fe40000001203 */
[----:B------:R-:W-:Y:S02]  /*8e70*/  SHF.R.U32.HI R5, RZ, R26, R3 ;  /* 0x0000001aff057219 */ /* 0x000fe40000011603 */
[----:B------:R-:W-:Y:S01]  /*8e80*/  LOP3.LUT R25, RZ, R4, RZ, 0x33, !PT ;  /* 0x00000004ff197212 */ /* 0x000fe200078e33ff */
[----:B------:R-:W2:Y:S01]  /*8e90*/  LDC R30, c[0x0][0x638] ;  /* 0x00018e00ff1e7b82 */ /* 0x000ea20000000800 */
[----:B------:R-:W-:Y:S01]  /*8ea0*/  SHF.L.U32 R26, R7, R26, RZ ;  /* 0x0000001a071a7219 */ /* 0x000fe200000006ff */
[----:B------:R-:W-:-:S06]  /*8eb0*/  IMAD.MOV.U32 R4, RZ, RZ, R14 ;  /* 0x000000ffff047224 */ /* 0x000fcc00078e000e */
[----:B------:R-:W0:Y:S01]  /*8ec0*/  LDC R31, c[0x0][0x610] ;  /* 0x00018400ff1f7b82 */ /* 0x000e220000000800 */
[----:B----4-:R-:W-:Y:S05]  /*8ed0*/  @!P0 BRA `(.L_x_210) ;  /* 0x0000000000288947 */ /* 0x010fea0003800000 */
        /* <DEDUP_REMOVED lines=10> */
.L_x_210:
[----:B------:R-:W-:Y:S01]  /*8f80*/  ISETP.NE.AND P0, PT, R2, 0x1, PT ;  /* 0x000000010200780c */ /* 0x000fe20003f05270 */
[----:B0-----:R-:W-:Y:S01]  /*8f90*/  VIADD R7, R20, 0xffffffff ;  /* 0xffffffff14077836 */ /* 0x001fe20000000000 */
[----:B-1-3--:R-:W-:Y:S01]  /*8fa0*/  SHF.R.U64 R0, R4, R27, R5 ;  /* 0x0000001b04007219 */ /* 0x00afe20000001205 */
[----:B------:R-:W-:Y:S01]  /*8fb0*/  IMAD.MOV R13, RZ, RZ, -R13 ;  /* 0x000000ffff0d7224 */ /* 0x000fe200078e0a0d */
[----:B------:R-:W-:Y:S01]  /*8fc0*/  LOP3.LUT R5, R10, R25, RZ, 0xc0, !PT ;  /* 0x000000190a057212 */ /* 0x000fe200078ec0ff */
[----:B------:R-:W-:Y:S01]  /*8fd0*/  IMAD.MOV.U32 R4, RZ, RZ, 0x1 ;  /* 0x00000001ff047424 */ /* 0x000fe200078e00ff */
[----:B------:R-:W-:Y:S01]  /*8fe0*/  LOP3.LUT R12, R12, R7, RZ, 0xc0, !PT ;  /* 0x000000070c0c7212 */ /* 0x000fe200078ec0ff */
[----:B------:R-:W-:Y:S02]  /*8ff0*/  IMAD.MOV R3, RZ, RZ, -R0 ;  /* 0x000000ffff037224 */ /* 0x000fe400078e0a00 */
[----:B------:R-:W-:Y:S02]  /*9000*/  IMAD R0, R26, R0, R5 ;  /* 0x000000001a007224 */ /* 0x000fe400078e0205 */
[----:B--2---:R-:W-:-:S02]  /*9010*/  IMAD R3, R3, R30, R14 ;  /* 0x0000001e03037224 */ /* 0x004fc400078e020e */
[----:B------:R-:W-:Y:S02]  /*9020*/  @P0 IMAD R21, R15, R13, R24 ;  /* 0x0000000d0f150224 */ /* 0x000fe400078e0218 */
[----:B------:R-:W-:Y:S01]  /*9030*/  IMAD R5, R3, R20, R12 ;  /* 0x0000001403057224 */ /* 0x000fe200078e020c */
[----:B------:R-:W-:Y:S01]  /*9040*/  PRMT R3, R4, 0x7610, R3 ;  /* 0x0000761004037816 */ /* 0x000fe20000000003 */
[----:B------:R-:W-:-:S05]  /*9050*/  IMAD R0, R0, R31, R21 ;  /* 0x0000001f00007224 */ /* 0x000fca00078e0215 */
[----:B------:R-:W-:Y:S02]  /*9060*/  SEL R116, R5, R0, !P0 ;  /* 0x0000000005747207 */ /* 0x000fe40004000000 */
[----:B------:R-:W-:-:S07]  /*9070*/  SEL R0, R0, R5, !P0 ;  /* 0x0000000500007207 */ /* 0x000fce0004000000 */
.L_x_208:
[----:B------:R-:W-:Y:S01]  /*9080*/  LOP3.LUT P0, RZ, R3, 0xff, RZ, 0xc0, !PT ;  /* 0x000000ff03ff7812 */ /* 0x000fe2000780c0ff */
[----:B------:R-:W-:-:S12]  /*9090*/  IMAD.MOV.U32 R115, RZ, RZ, R0 ;  /* 0x000000ffff737224 */ /* 0x000fd800078e0000 */
[----:B------:R-:W-:Y:S05]  /*90a0*/  @P0 BRA `(.L_x_211) ;  /* 0xffffff8000940947 */ /* 0x000fea000383ffff */
[----:B------:R-:W-:Y:S05]  /*90b0*/  EXIT ;  /* 0x000000000000794d */ /* 0x000fea0003800000 */
.L_x_8:
[----:B0-----:R-:W-:Y:S01]  /*90c0*/  ULDC.64 UR4, c[0x0][0x650] ;  /* 0x0001940000047ab9 */ /* 0x001fe20000000a00 */
        /* <DEDUP_REMOVED lines=25> */
.L_x_213:
[----:B------:R-:W0:Y:S01]  /*9260*/  LDC.64 R28, c[0x0][0x640] ;  /* 0x00019000ff1c7b82 */ /* 0x000e220000000a00 */
[-CC-:B------:R-:W-:Y:S01]  /*9270*/  SHF.R.U64 R22, R12, R6.reuse, R13.reuse ;  /* 0x000000060c167219 */ /* 0x180fe2000000120d */
[----:B------:R-:W-:Y:S01]  /*9280*/  IMAD.MOV.U32 R30, RZ, RZ, 0x1 ;  /* 0x00000001ff1e7424 */ /* 0x000fe200078e00ff */
[----:B------:R-:W-:Y:S02]  /*9290*/  SHF.R.U32.HI R6, RZ, R6, R13 ;  /* 0x00000006ff067219 */ /* 0x000fe4000001160d */
        /* <DEDUP_REMOVED lines=8> */
[----:B------:R-:W-:Y:S01]  /*9320*/  IMAD.IADD R9, R9, 0x1, R11 ;  /* 0x0000000109097824 */ /* 0x000fe200078e020b */
[----:B0-----:R-:W-:-:S04]  /*9330*/  ISETP.NE.U32.AND P0, PT, R28, RZ, PT ;  /* 0x000000ff1c00720c */ /* 0x001fc80003f05070 */
[----:B------:R-:W-:Y:S02]  /*9340*/  ISETP.NE.AND.EX P0, PT, R29, RZ, PT, P0 ;  /* 0x000000ff1d00720c */ /* 0x000fe40003f05300 */
[----:B------:R-:W0:Y:S01]  /*9350*/  LDC R20, c[0x0][0x600] ;  /* 0x00018000ff147b82 */ /* 0x000e220000000800 */
[-CC-:B-1----:R-:W-:Y:S01]  /*9360*/  SHF.R.U64 R14, R8, R10.reuse, R9.reuse ;  /* 0x0000000a080e7219 */ /* 0x182fe20000001209 */
[----:B------:R-:W-:Y:S01]  /*9370*/  IMAD.MOV.U32 R8, RZ, RZ, -0x1 ;  /* 0xffffffffff087424 */ /* 0x000fe200078e00ff */
[----:B------:R-:W-:-:S05]  /*9380*/  SHF.R.U32.HI R9, RZ, R10, R9 ;  /* 0x0000000aff097219 */ /* 0x000fca0000011609 */
[----:B------:R-:W1:Y:S01]  /*9390*/  LDC R24, c[0x0][0x648] ;  /* 0x00019200ff187b82 */ /* 0x000e620000000800 */
[-CC-:B--2---:R-:W-:Y:S02]  /*93a0*/  SHF.R.U64 R23, R14, R12.reuse, R9.reuse ;  /* 0x0000000c0e177219 */ /* 0x184fe40000001209 */
[----:B------:R-:W-:-:S05]  /*93b0*/  SHF.R.U32.HI R6, RZ, R12, R9 ;  /* 0x0000000cff067219 */ /* 0x000fca0000011609 */
[----:B------:R-:W2:Y:S01]  /*93c0*/  LDC R26, c[0x0][0x638] ;  /* 0x00018e00ff1a7b82 */ /* 0x000ea20000000800 */
[-C--:B---3--:R-:W-:Y:S02]  /*93d0*/  SHF.L.U32 R8, R8, R27.reuse, RZ ;  /* 0x0000001b08087219 */ /* 0x088fe400000006ff */
[-CC-:B------:R-:W-:Y:S02]  /*93e0*/  SHF.R.U64 R25, R23, R27.reuse, R6.reuse ;  /* 0x0000001b17197219 */ /* 0x180fe40000001206 */
[----:B------:R-:W-:Y:S02]  /*93f0*/  LOP3.LUT R32, RZ, R8, RZ, 0x33, !PT ;  /* 0x00000008ff207212 */ /* 0x000fe400078e33ff */
[----:B------:R-:W-:Y:S01]  /*9400*/  SHF.R.U32.HI R9, RZ, R27, R6 ;  /* 0x0000001bff097219 */ /* 0x000fe20000011606 */
[----:B------:R-:W3:Y:S01]  /*9410*/  LDC R31, c[0x0][0x610] ;  /* 0x00018400ff1f7b82 */ /* 0x000ee20000000800 */
[----:B------:R-:W-:Y:S01]  /*9420*/  IMAD.MOV.U32 R8, RZ, RZ, R25 ;  /* 0x000000ffff087224 */ /* 0x000fe200078e0019 */
[----:B------:R-:W-:Y:S06]  /*9430*/  @!P0 BRA `(.L_x_214) ;  /* 0x0000000000288947 */ /* 0x000fec0003800000 */
        /* <DEDUP_REMOVED lines=10> */
.L_x_214:
[----:B------:R-:W-:Y:S02]  /*94e0*/  ISETP.NE.AND P0, PT, R2, 0x1, PT ;  /* 0x000000010200780c */ /* 0x000fe40003f05270 */
[----:B-1----:R-:W-:Y:S01]  /*94f0*/  SHF.R.U64 R6, R8, R24, R9 ;  /* 0x0000001808067219 */ /* 0x002fe20000001209 */
[----:B0-----:R-:W-:Y:S01]  /*9500*/  VIADD R9, R20, 0xffffffff ;  /* 0xffffffff14097836 */ /* 0x001fe20000000000 */
[----:B------:R-:W-:Y:S02]  /*9510*/  SHF.L.U32 R30, R30, R27, RZ ;  /* 0x0000001b1e1e7219 */ /* 0x000fe400000006ff */
[----:B------:R-:W-:Y:S01]  /*9520*/  LOP3.LUT R5, R23, R32, RZ, 0xc0, !PT ;  /* 0x0000002017057212 */ /* 0x000fe200078ec0ff */
[----:B------:R-:W-:-:S04]  /*9530*/  IMAD.MOV R8, RZ, RZ, -R6 ;  /* 0x000000ffff087224 */ /* 0x000fc800078e0a06 */
[----:B------:R-:W-:Y:S01]  /*9540*/  IMAD R6, R30, R6, R5 ;  /* 0x000000061e067224 */ /* 0x000fe200078e0205 */
[----:B------:R-:W-:Y:S01]  /*9550*/  LOP3.LUT R5, R14, R9, RZ, 0xc0, !PT ;  /* 0x000000090e057212 */ /* 0x000fe200078ec0ff */
[----:B------:R-:W-:Y:S02]  /*9560*/  @P0 IMAD R3, R7, R21, R4 ;  /* 0x0000001507030224 */ /* 0x000fe400078e0204 */
[----:B--2---:R-:W-:Y:S02]  /*9570*/  IMAD R4, R8, R26, R25 ;  /* 0x0000001a08047224 */ /* 0x004fe400078e0219 */
[----:B---3--:R-:W-:Y:S02]  /*9580*/  IMAD R3, R6, R31, R3 ;  /* 0x0000001f06037224 */ /* 0x008fe400078e0203 */
[----:B------:R-:W-:Y:S02]  /*9590*/  IMAD R4, R4, R20, R5 ;  /* 0x0000001404047224 */ /* 0x000fe400078e0205 */
[----:B------:R-:W-:-:S02]  /*95a0*/  IMAD.MOV.U32 R8, RZ, RZ, 0x1 ;  /* 0x00000001ff087424 */ /* 0x000fc400078e00ff */
[----:B------:R-:W-:Y:S01]  /*95b0*/  IMAD.MOV.U32 R6, RZ, RZ, R22 ;  /* 0x000000ffff067224 */ /* 0x000fe200078e0016 */
[----:B------:R-:W-:Y:S02]  /*95c0*/  SEL R20, R4, R3, !P0 ;  /* 0x0000000304147207 */ /* 0x000fe40004000000 */
[----:B------:R-:W-:-:S07]  /*95d0*/  SEL R13, R3, R4, !P0 ;  /* 0x00000004030d7207 */ /* 0x000fce0004000000 */
.L_x_212:
[----:B------:R-:W-:-:S08]  /*95e0*/  NOP ;  /* 0x0000000000007918 */ /* 0x000fd00000000000 */
[----:B------:R-:W0:-:S00]  /*95f0*/  USETMAXREG.DEALLOC.CTAPOOL 0x28 ;  /* 0x00000028000079c8 */ /* 0x000e0000080e0500 */
[----:B0-----:R-:W-:-:S13]  /*9600*/  ISETP.NE.AND P0, PT, R0, RZ, PT ;  /* 0x000000ff0000720c */ /* 0x001fda0003f05270 */
[----:B------:R-:W-:Y:S05]  /*9610*/  @P0 EXIT ;  /* 0x000000000000094d */ /* 0x000fea0003800000 */
[----:B------:R-:W-:Y:S01]  /*9620*/  LOP3.LUT P0, RZ, R8, 0xff, RZ, 0xc0, !PT ;  /* 0x000000ff08ff7812 */ /* 0x000fe2000780c0ff */
[----:B------:R-:W-:Y:S02]  /*9630*/  IMAD.MOV.U32 R0, RZ, RZ, 0x1 ;  /* 0x00000001ff007424 */ /* 0x000fe400078e00ff */
[----:B------:R-:W-:-:S10]  /*9640*/  IMAD.MOV.U32 R3, RZ, RZ, RZ ;  /* 0x000000ffff037224 */ /* 0x000fd400078e00ff */
[----:B------:R-:W-:Y:S05]  /*9650*/  @!P0 BRA `(.L_x_215) ;  /* 0x0000000c003c8947 */ /* 0x000fea0003800000 */
[----:B------:R-:W0:Y:S01]  /*9660*/  LDC R0, c[0x0][0x28c] ;  /* 0x0000a300ff007b82 */ /* 0x000e220000000800 */
[----:B------:R-:W1:Y:S01]  /*9670*/  S2R R9, SR_CgaCtaId ;  /* 0x0000000000097919 */ /* 0x000e620000008800 */
[----:B------:R-:W-:Y:S01]  /*9680*/  ULDC UR5, c[0x0][0x600] ;  /* 0x0001800000057ab9 */ /* 0x000fe20000000800 */
[----:B------:R-:W-:Y:S01]  /*9690*/  ULDC UR4, c[0x0][0xc] ;  /* 0x0000030000047ab9 */ /* 0x000fe20000000800 */
[----:B------:R-:W-:Y:S01]  /*96a0*/  UIADD3 UR16, UR5, -0x1, URZ ;  /* 0xffffffff05107890 */ /* 0x000fe2000fffe03f */
[----:B------:R-:W-:Y:S01]  /*96b0*/  BSSY B0, `(.L_x_215) ;  /* 0x00000c9000007945 */ /* 0x000fe20003800000 */
[----:B------:R-:W-:Y:S01]  /*96c0*/  ULDC UR6, c[0x0][0x658] ;  /* 0x0001960000067ab9 */ /* 0x000fe20000000800 */
[----:B------:R-:W-:Y:S01]  /*96d0*/  ULDC UR5, c[0x0][0x10] ;  /* 0x0000040000057ab9 */ /* 0x000fe20000000800 */
[----:B------:R-:W-:Y:S01]  /*96e0*/  UMOV UR7, 0xffffffff ;  /* 0xffffffff00077882 */ /* 0x000fe20000000000 */
[----:B------:R-:W-:Y:S01]  /*96f0*/  UMOV UR8, 0x1 ;  /* 0x0000000100087882 */ /* 0x000fe20000000000 */
[----:B------:R-:W-:Y:S01]  /*9700*/  UIMAD.WIDE.U32 UR4, UR4, UR5, URZ ;  /* 0x00000005040472a5 */ /* 0x000fe2000f8e003f */
[----:B------:R-:W-:Y:S01]  /*9710*/  IMAD.MOV.U32 R11, RZ, RZ, 0x1 ;  /* 0x00000001ff0b7424 */ /* 0x000fe200078e00ff */
[----:B------:R-:W-:Y:S01]  /*9720*/  USHF.L.U32 UR7, UR7, UR6, URZ ;  /* 0x0000000607077299 */ /* 0x000fe2000800063f */
[----:B------:R-:W-:Y:S01]  /*9730*/  LOP3.LUT R8, R19, 0x2, RZ, 0xfc, !PT ;  /* 0x0000000213087812 */ /* 0x000fe200078efcff */
[----:B------:R-:W-:-:S02]  /*9740*/  USHF.L.U32 UR18, UR8, UR6, URZ ;  /* 0x0000000608127299 */ /* 0x000fc4000800063f */
[----:B------:R-:W-:Y:S01]  /*9750*/  ULOP3.LUT UR17, URZ, UR7, URZ, 0x33, !UPT ;  /* 0x000000073f117292 */ /* 0x000fe2000f8e333f */
[----:B------:R-:W-:Y:S01]  /*9760*/  ULDC UR6, c[0x0][0x14] ;  /* 0x0000050000067ab9 */ /* 0x000fe20000000800 */
[----:B------:R-:W-:Y:S01]  /*9770*/  ULDC.64 UR22, c[0x0][0x198] ;  /* 0x0000660000167ab9 */ /* 0x000fe20000000a00 */
[----:B------:R-:W-:Y:S02]  /*9780*/  UIMAD.WIDE.U32 UR20, UR4, UR6, URZ ;  /* 0x00000006041472a5 */ /* 0x000fe4000f8e003f */
[----:B------:R-:W-:Y:S01]  /*9790*/  UIMAD UR13, UR5, UR6, URZ ;  /* 0x00000006050d72a4 */ /* 0x000fe2000f8e023f */
[----:B0-----:R-:W-:-:S03]  /*97a0*/  VIADD R0, R0, 0x1f ;  /* 0x0000001f00007836 */ /* 0x001fc60000000000 */
[----:B------:R-:W-:Y:S02]  /*97b0*/  UIADD3 UR13, UR21, UR13, URZ ;  /* 0x0000000d150d7290 */ /* 0x000fe4000fffe03f */
[----:B------:R-:W-:-:S04]  /*97c0*/  SHF.R.S32.HI R3, RZ, 0x1f, R0 ;  /* 0x0000001fff037819 */ /* 0x000fc80000011400 */
[----:B------:R-:W-:Y:S01]  /*97d0*/  LEA.HI R3, R3, R0, RZ, 0x5 ;  /* 0x0000000003037211 */ /* 0x000fe200078f28ff */
[----:B------:R-:W-:Y:S01]  /*97e0*/  IMAD.MOV.U32 R0, RZ, RZ, 0x1 ;  /* 0x00000001ff007424 */ /* 0x000fe200078e00ff */
[----:B-1----:R-:W-:Y:S02]  /*97f0*/  LOP3.LUT R9, R9, 0x1, RZ, 0xc0, !PT ;  /* 0x0000000109097812 */ /* 0x002fe400078ec0ff */
[----:B------:R-:W-:Y:S01]  /*9800*/  SHF.R.S32.HI R10, RZ, 0x5, R3 ;  /* 0x00000005ff0a7819 */ /* 0x000fe20000011403 */
[----:B------:R-:W-:-:S04]  /*9810*/  IMAD.MOV.U32 R3, RZ, RZ, RZ ;  /* 0x000000ffff037224 */ /* 0x000fc800078e00ff */
[----:B------:R-:W-:-:S07]  /*9820*/  VIADD R12, R10, 0x1 ;  /* 0x000000010a0c7836 */ /* 0x000fce0000000000 */
.L_x_226:
[----:B------:R-:W-:-:S03]  /*9830*/  UMOV UR4, 0xffffffff ;  /* 0xffffffff00047882 */ /* 0x000fc60000000000 */
[----:B------:R-:W-:Y:S05]  /*9840*/  BRA.DIV UR4, `(.L_x_216) ;  /* 0x0000001204a87947 */ /* 0x000fea000b800000 */
[----:B------:R-:W-:-:S13]  /*9850*/  ELECT P6, URZ, PT ;  /* 0x00000000003f782f */ /* 0x000fda00038c0000 */
.L_x_244:
[----:B------:R-:W0:Y:S01]  /*9860*/  LDC R4, c[0x0][0x28c] ;  /* 0x0000a300ff047b82 */ /* 0x000e220000000800 */
[----:B------:R-:W-:Y:S01]  /*9870*/  BSSY B1, `(.L_x_217) ;  /* 0x000003a000017945 */ /* 0x000fe20003800000 */
[----:B0-----:R-:W-:-:S13]  /*9880*/  ISETP.LT.OR P6, PT, R4, 0x1, !P6 ;  /* 0x000000010400780c */ /* 0x001fda00077c1670 */
[----:B------:R-:W-:Y:S05]  /*9890*/  @P6 BRA `(.L_x_218) ;  /* 0x0000000000dc6947 */ /* 0x000fea0003800000 */
[----:B------:R-:W-:Y:S02]  /*98a0*/  IMAD R20, R20, 0x2, R9 ;  /* 0x0000000214147824 */ /* 0x000fe400078e0209 */
[----:B------:R-:W-:Y:S02]  /*98b0*/  IMAD.SHL.U32 R21, R13, 0x80, RZ ;  /* 0x000000800d157824 */ /* 0x000fe400078e00ff */
[----:B------:R-:W-:Y:S02]  /*98c0*/  IMAD.MOV.U32 R22, RZ, RZ, RZ ;  /* 0x000000ffff167224 */ /* 0x000fe400078e00ff */
[----:B------:R-:W-:Y:S02]  /*98d0*/  IMAD.MOV.U32 R4, RZ, RZ, R12 ;  /* 0x000000ffff047224 */ /* 0x000fe400078e000c */
[----:B------:R-:W-:Y:S02]  /*98e0*/  IMAD.MOV.U32 R5, RZ, RZ, R0 ;  /* 0x000000ffff057224 */ /* 0x000fe400078e0000 */
[----:B------:R-:W-:-:S02]  /*98f0*/  IMAD.MOV.U32 R14, RZ, RZ, R3 ;  /* 0x000000ffff0e7224 */ /* 0x000fc400078e0003 */
[----:B------:R-:W-:-:S07]  /*9900*/  IMAD R15, R20, 0x58, RZ ;  /* 0x00000058140f7824 */ /* 0x000fce00078e02ff */
.L_x_221:
[----:B------:R-:W0:Y:S01]  /*9910*/  S2R R20, SR_CgaCtaId ;  /* 0x0000000000147919 */ /* 0x000e220000008800 */
[----:B------:R-:W-:Y:S02]  /*9920*/  MOV R7, 0x400 ;  /* 0x0000040000077802 */ /* 0x000fe40000000f00 */
[----:B------:R-:W-:-:S13]  /*9930*/  LOP3.LUT P1, RZ, R18, 0x7f, RZ, 0xc0, !PT ;  /* 0x0000007f12ff7812 */ /* 0x000fda000782c0ff */
[----:B------:R-:W1:Y:S01]  /*9940*/  @!P1 LDC R13, c[0x0][0x500] ;  /* 0x00014000ff0d9b82 */ /* 0x000e620000000800 */
[----:B0-----:R-:W-:Y:S02]  /*9950*/  LEA R23, R20, R7, 0x18 ;  /* 0x0000000714177211 */ /* 0x001fe400078ec0ff */
[----:B------:R-:W-:-:S03]  /*9960*/  SHF.L.U32 R7, R5, 0x1f, RZ ;  /* 0x0000001f05077819 */ /* 0x000fc600000006ff */
[----:B------:R-:W-:-:S04]  /*9970*/  IMAD R20, R14, 0x8, R23 ;  /* 0x000000080e147824 */ /* 0x000fc800078e0217 */
[----:B------:R-:W0:Y:S02]  /*9980*/  SYNCS.PHASECHK.TRANS64.TRYWAIT P0, [R20+URZ+0x58], R7 ;  /* 0x00005807140075a7 */ /* 0x000e24000800017f */
[----:B01----:R-:W-:Y:S05]  /*9990*/  @!P0 BRA `(.L_x_219) ;  /* 0x0000001000748947 */ /* 0x003fea0003800000 */
.L_x_245:
[----:B0-----:R-:W-:Y:S01]  /*99a0*/  PRMT R7, R8, 0x9910, RZ ;  /* 0x0000991008077816 */ /* 0x001fe200000000ff */
[----:B------:R0:W-:Y:S03]  /*99b0*/  @!P1 SYNCS.ARRIVE.TRANS64 RZ, [R20+URZ], R13 ;  /* 0x0000000d14ff99a7 */ /* 0x0001e6000800003f */
[----:B------:R-:W-:-:S13]  /*99c0*/  ISETP.NE.AND P0, PT, R7, 0x2, PT ;  /* 0x000000020700780c */ /* 0x000fda0003f05270 */
[----:B0-----:R-:W-:Y:S05]  /*99d0*/  @P0 BRA `(.L_x_220) ;  /* 0x0000000000040947 */ /* 0x001fea0003800000 */
[----:B------:R-:W-:Y:S01]  /*99e0*/  BPT.TRAP 0x1 ;  /* 0x000000040000795c */ /* 0x000fe20000300000 */
.L_x_220:
[----:B------:R-:W-:Y:S01]  /*99f0*/  IMAD R7, R14, 0x2, R9 ;  /* 0x000000020e077824 */ /* 0x000fe200078e0209 */
[----:B------:R-:W-:Y:S01]  /*9a00*/  R2UR UR9, R20 ;  /* 0x00000000140972ca */ /* 0x000fe200000e0000 */
[--C-:B------:R-:W-:Y:S01]  /*9a10*/  IMAD R13, R14, 0x2000, R23.reuse ;  /* 0x000020000e0d7824 */ /* 0x100fe200078e0217 */
[----:B------:R-:W-:Y:S01]  /*9a20*/  UIADD3 UR4, UP0, UR22, 0xf0, URZ ;  /* 0x000000f016047890 */ /* 0x000fe2000ff1e03f */
[----:B------:R-:W-:Y:S01]  /*9a30*/  IMAD R7, R7, 0xb00, RZ ;  /* 0x00000b0007077824 */ /* 0x000fe200078e02ff */
[----:B------:R-:W-:Y:S01]  /*9a40*/  R2UR UR11, R21 ;  /* 0x00000000150b72ca */ /* 0x000fe200000e0000 */
[----:B------:R-:W-:Y:S01]  /*9a50*/  VIADD R4, R4, 0xffffffff ;  /* 0xffffffff04047836 */ /* 0x000fe20000000000 */
[----:B------:R-:W-:Y:S01]  /*9a60*/  R2UR UR5, R13 ;  /* 0x000000000d0572ca */ /* 0x000fe200000e0000 */
[----:B------:R-:W-:Y:S01]  /*9a70*/  IMAD R7, R7, 0x2, R23 ;  /* 0x0000000207077824 */ /* 0x000fe200078e0217 */
[----:B------:R-:W-:Y:S01]  /*9a80*/  R2UR UR10, R22 ;  /* 0x00000000160a72ca */ /* 0x000fe200000e0000 */
[----:B------:R-:W-:Y:S01]  /*9a90*/  UIADD3 UR24, UP1, UR22, 0x1f0, URZ ;  /* 0x000001f016187890 */ /* 0x000fe2000ff3e03f */
[----:B------:R-:W-:Y:S01]  /*9aa0*/  R2UR UR12, R6 ;  /* 0x00000000060c72ca */ /* 0x000fe200000e0000 */
[----:B------:R-:W-:Y:S01]  /*9ab0*/  VIADD R14, R14, 0x1 ;  /* 0x000000010e0e7836 */ /* 0x000fe20000000000 */
[----:B------:R-:W-:Y:S01]  /*9ac0*/  R2UR UR8, R7 ;  /* 0x00000000070872ca */ /* 0x000fe200000e0000 */
[----:B------:R-:W-:Y:S01]  /*9ad0*/  UIADD3.X UR25, URZ, UR23, URZ, UP1, !UPT ;  /* 0x000000173f197290 */ /* 0x000fe20008ffe43f */
[----:B------:R-:W-:Y:S01]  /*9ae0*/  R2UR UR19, R15 ;  /* 0x000000000f1372ca */ /* 0x000fe200000e0000 */
[----:B------:R-:W-:Y:S01]  /*9af0*/  UMOV UR6, 0x0 ;  /* 0x0000000000067882 */ /* 0x000fe20000000000 */
[----:B------:R-:W-:Y:S01]  /*9b00*/  ISETP.GT.AND P1, PT, R4, 0x1, PT ;  /* 0x000000010400780c */ /* 0x000fe20003f24270 */
[----:B------:R-:W-:Y:S01]  /*9b10*/  UMOV UR7, 0x10000000 ;  /* 0x1000000000077882 */ /* 0x000fe20000000000 */
[----:B------:R-:W-:Y:S01]  /*9b20*/  ISETP.NE.AND P0, PT, R14, 0xb, PT ;  /* 0x0000000b0e00780c */ /* 0x000fe20003f05270 */
[----:B------:R-:W-:Y:S01]  /*9b30*/  UIADD3 UR14, UR5, 0x180, URZ ;  /* 0x00000180050e7890 */ /* 0x000fe2000fffe03f */
[----:B------:R-:W-:Y:S01]  /*9b40*/  VIADD R22, R22, 0x20 ;  /* 0x0000002016167836 */ /* 0x000fe20000000000 */
[----:B------:R-:W-:Y:S01]  /*9b50*/  UIADD3.X UR5, URZ, UR23, URZ, UP0, !UPT ;  /* 0x000000173f057290 */ /* 0x000fe200087fe43f */
[----:B------:R-:W-:Y:S01]  /*9b60*/  SEL R20, RZ, 0x1, P0 ;  /* 0x00000001ff147807 */ /* 0x000fe20000000000 */
[----:B------:R-:W-:Y:S01]  /*9b70*/  UMOV UR26, 0x30000 ;  /* 0x00030000001a7882 */ /* 0x000fe20000000000 */
[----:B------:R-:W-:Y:S01]  /*9b80*/  SEL R14, R14, RZ, P0 ;  /* 0x000000ff0e0e7207 */ /* 0x000fe20000000000 */
[----:B------:R-:W-:Y:S01]  /*9b90*/  UIADD3 UR15, UR8, 0x16180, URZ ;  /* 0x00016180080f7890 */ /* 0x000fe2000fffe03f */
[----:B------:R-:W-:-:S02]  /*9ba0*/  LOP3.LUT R5, R5, R20, RZ, 0x3c, !PT ;  /* 0x0000001405057212 */ /* 0x000fc400078e3cff */
[----:B------:R-:W-:Y:S02]  /*9bb0*/  UMOV UR8, UR14 ;  /* 0x0000000e00087c82 */ /* 0x000fe40008000000 */
[----:B------:R0:W-:Y:S02]  /*9bc0*/  UTMALDG.3D [UR8], [UR4], desc[UR6] ;  /* 0x00000608040075b4 */ /* 0x0001e40008011000 */
[----:B0-----:R-:W-:Y:S01]  /*9bd0*/  UMOV UR8, UR15 ;  /* 0x0000000f00087c82 */ /* 0x001fe20008000000 */
[----:B------:R-:W-:Y:S02]  /*9be0*/  UMOV UR11, UR19 ;  /* 0x00000013000b7c82 */ /* 0x000fe40008000000 */
[----:B------:R0:W-:Y:S02]  /*9bf0*/  UTMALDG.3D.MULTICAST [UR8], [UR24], UR26, desc[UR6] ;  /* 0x00000608180073b4 */ /* 0x0001e4000801181a */
[----:B0-----:R-:W-:Y:S05]  /*9c00*/  @P1 BRA `(.L_x_221) ;  /* 0xfffffffc00401947 */ /* 0x001fea000383ffff */
.L_x_218:
[----:B------:R-:W-:Y:S05]  /*9c10*/  BSYNC B1 ;  /* 0x0000000000017941 */ /* 0x000fea0003800000 */
.L_x_217:
[----:B------:R-:W-:Y:S01]  /*9c20*/  LOP3.LUT P1, RZ, R11, 0xff, RZ, 0xc0, !PT ;  /* 0x000000ff0bff7812 */ /* 0x000fe2000782c0ff */
[C---:B------:R-:W-:Y:S01]  /*9c30*/  IMAD.IADD R6, R10.reuse, 0x1, R3 ;  /* 0x000000010a067824 */ /* 0x040fe200078e0203 */
[----:B------:R-:W-:Y:S01]  /*9c40*/  ULDC.64 UR4, c[0x0][0x650] ;  /* 0x0001940000047ab9 */ /* 0x000fe20000000a00 */
[----:B------:R-:W-:Y:S01]  /*9c50*/  ISETP.GE.U32.AND P2, PT, R10, 0xb, PT ;  /* 0x0000000b0a00780c */ /* 0x000fe20003f46070 */
[----:B------:R-:W-:Y:S01]  /*9c60*/  BSSY B1, `(.L_x_222) ;  /* 0x000006b000017945 */ /* 0x000fe20003800000 */
[----:B------:R-:W-:Y:S01]  /*9c70*/  IMAD.MOV.U32 R13, RZ, RZ, -0x1 ;  /* 0xffffffffff0d7424 */ /* 0x000fe200078e00ff */
[----:B------:R-:W-:Y:S01]  /*9c80*/  ISETP.GT.U32.AND P0, PT, R6, 0xa, PT ;  /* 0x0000000a0600780c */ /* 0x000fe20003f04070 */
[----:B------:R-:W-:Y:S01]  /*9c90*/  IMAD.MOV.U32 R20, RZ, RZ, -0x1 ;  /* 0xffffffffff147424 */ /* 0x000fe200078e00ff */
[----:B------:R-:W-:Y:S02]  /*9ca0*/  PRMT R11, RZ, 0x7610, R11 ;  /* 0x00007610ff0b7816 */ /* 0x000fe4000000000b */
[----:B------:R-:W-:-:S03]  /*9cb0*/  ISETP.LT.U32.AND P0, PT, R10, 0xb, P0 ;  /* 0x0000000b0a00780c */ /* 0x000fc60000701070 */
[----:B------:R-:W0:Y:S01]  /*9cc0*/  @P1 S2R R5, SR_CgaCtaId ;  /* 0x0000000000051919 */ /* 0x000e220000008800 */
[----:B------:R-:W-:-:S04]  /*9cd0*/  @P1 MOV R4, 0x400 ;  /* 0x0000040000041802 */ /* 0x000fc80000000f00 */
[----:B0-----:R-:W-:Y:S01]  /*9ce0*/  @P1 LEA R3, R5, R4, 0x18 ;  /* 0x0000000405031211 */ /* 0x001fe200078ec0ff */
[----:B------:R-:W-:-:S03]  /*9cf0*/  IMAD.WIDE.U32 R4, R6, -0x45d1745d, RZ ;  /* 0xba2e8ba306047825 */ /* 0x000fc600078e00ff */
[----:B------:R0:W-:Y:S01]  /*9d00*/  @P1 SYNCS.ARRIVE.TRANS64.A1T0 RZ, [R3+URZ+0xc8], RZ ;  /* 0x0000c8ff03ff19a7 */ /* 0x0001e2000810003f */
[----:B------:R-:W-:Y:S02]  /*9d10*/  IADD3 R16, P1, R16, UR20, RZ ;  /* 0x0000001410107c10 */ /* 0x000fe4000ff3e0ff */
[----:B------:R-:W-:Y:S02]  /*9d20*/  SHF.R.U32.HI R5, RZ, 0x3, R5 ;  /* 0x00000003ff057819 */ /* 0x000fe40000011605 */
[----:B------:R-:W-:Y:S02]  /*9d30*/  IADD3.X R17, R17, UR13, RZ, P1, !PT ;  /* 0x0000000d11117c10 */ /* 0x000fe40008ffe4ff */
[----:B------:R-:W-:Y:S02]  /*9d40*/  PRMT R4, RZ, 0x7610, R4 ;  /* 0x00007610ff047816 */ /* 0x000fe40000000004 */
[----:B0-----:R-:W-:Y:S02]  /*9d50*/  SEL R3, RZ, 0x1, !P0 ;  /* 0x00000001ff037807 */ /* 0x001fe40004000000 */
[----:B------:R-:W-:-:S02]  /*9d60*/  ISETP.GE.U32.AND P0, PT, R16, UR4, PT ;  /* 0x0000000410007c0c */ /* 0x000fc4000bf06070 */
[----:B------:R-:W-:Y:S01]  /*9d70*/  LOP3.LUT R0, R0, R3, RZ, 0x3c, !PT ;  /* 0x0000000300007212 */ /* 0x000fe200078e3cff */
[----:B------:R-:W-:Y:S01]  /*9d80*/  IMAD R3, R5, -0xb, R6 ;  /* 0xfffffff505037824 */ /* 0x000fe200078e0206 */
[----:B------:R-:W-:Y:S01]  /*9d90*/  ISETP.GE.U32.AND.EX P0, PT, R17, UR5, PT, P0 ;  /* 0x0000000511007c0c */ /* 0x000fe2000bf06100 */
[----:B------:R-:W-:Y:S01]  /*9da0*/  IMAD.MOV.U32 R6, RZ, RZ, -0x1 ;  /* 0xffffffffff067424 */ /* 0x000fe200078e00ff */
[----:B------:R-:W-:-:S11]  /*9db0*/  @P2 LOP3.LUT R0, R0, 0x1, R5, 0x78, !PT ;  /* 0x0000000100002812 */ /* 0x000fd600078e7805 */
[----:B------:R-:W-:Y:S05]  /*9dc0*/  @P0 BRA `(.L_x_223) ;  /* 0x0000000400500947 */ /* 0x000fea0003800000 */
[----:B------:R-:W0:Y:S01]  /*9dd0*/  S2R R15, SR_CTAID.X ;  /* 0x00000000000f7919 */ /* 0x000e220000002500 */
[----:B------:R-:W-:Y:S01]  /*9de0*/  ULDC.64 UR4, c[0x0][0x628] ;  /* 0x00018a0000047ab9 */ /* 0x000fe20000000a00 */
[----:B------:R-:W1:Y:S01]  /*9df0*/  LDC R20, c[0x0][0x144] ;  /* 0x00005100ff147b82 */ /* 0x000e620000000800 */
[----:B------:R-:W-:Y:S01]  /*9e00*/  ISETP.NE.U32.AND P0, PT, RZ, UR4, PT ;  /* 0x00000004ff007c0c */ /* 0x000fe2000bf05070 */
[----:B------:R-:W2:Y:S01]  /*9e10*/  S2R R13, SR_CTAID.Y ;  /* 0x00000000000d7919 */ /* 0x000ea20000002600 */
[----:B------:R-:W-:Y:S01]  /*9e20*/  ULDC UR7, c[0x0][0x630] ;  /* 0x00018c0000077ab9 */ /* 0x000fe20000000800 */
[----:B------:R-:W-:Y:S01]  /*9e30*/  ULDC UR8, c[0x0][0x150] ;  /* 0x0000540000087ab9 */ /* 0x000fe20000000800 */
[----:B------:R-:W-:Y:S01]  /*9e40*/  ISETP.NE.AND.EX P0, PT, RZ, UR5, PT, P0 ;  /* 0x00000005ff007c0c */ /* 0x000fe2000bf05300 */
[----:B------:R-:W-:Y:S02]  /*9e50*/  IMAD.MOV.U32 R4, RZ, RZ, R16 ;  /* 0x000000ffff047224 */ /* 0x000fe400078e0010 */
[----:B------:R-:W-:Y:S01]  /*9e60*/  IMAD.MOV.U32 R5, RZ, RZ, R17 ;  /* 0x000000ffff057224 */ /* 0x000fe200078e0011 */
[----:B0-----:R-:W-:-:S09]  /*9e70*/  I2FP.F32.U32 R22, R15 ;  /* 0x0000000f00167245 */ /* 0x001fd20000201000 */
[----:B------:R-:W-:Y:S05]  /*9e80*/  @!P0 BRA `(.L_x_224) ;  /* 0x0000000000288947 */ /* 0x000fea0003800000 */
[----:B------:R-:W-:Y:S02]  /*9e90*/  ULDC UR6, c[0x0][0x634] ;  /* 0x00018d0000067ab9 */ /* 0x000fe40000000800 */
[----:B------:R-:W-:-:S05]  /*9ea0*/  IADD3 R5, P0, R16, UR6, RZ ;  /* 0x0000000610057c10 */ /* 0x000fca000ff1e0ff */
[----:B------:R-:W-:-:S04]  /*9eb0*/  IMAD.X R21, RZ, RZ, R17, P0 ;  /* 0x000000ffff157224 */ /* 0x000fc800000e0611 */
[----:B------:R-:W-:-:S04]  /*9ec0*/  IMAD.WIDE.U32 R6, R21, UR4, RZ ;  /* 0x0000000415067c25 */ /* 0x000fc8000f8e00ff */
[----:B------:R-:W-:-:S04]  /*9ed0*/  IMAD.WIDE.U32 R6, P0, R5, UR5, R6 ;  /* 0x0000000505067c25 */ /* 0x000fc8000f800006 */
[----:B------:R-:W-:-:S04]  /*9ee0*/  IMAD.WIDE.U32 R4, R5, UR4, RZ ;  /* 0x0000000405047c25 */ /* 0x000fc8000f8e00ff */
[----:B------:R-:W-:Y:S01]  /*9ef0*/  IMAD.MOV.U32 R4, RZ, RZ, R7 ;  /* 0x000000ffff047224 */ /* 0x000fe200078e0007 */
[----:B------:R-:W-:Y:S01]  /*9f00*/  IADD3 RZ, P1, R5, R6, RZ ;  /* 0x0000000605ff7210 */ /* 0x000fe20007f3e0ff */
[----:B------:R-:W-:-:S04]  /*9f10*/  IMAD.X R5, RZ, RZ, RZ, P0 ;  /* 0x000000ffff057224 */ /* 0x000fc800000e06ff */
[----:B------:R-:W-:-:S08]  /*9f20*/  IMAD.WIDE.U32.X R4, R21, UR5, R4, P1 ;  /* 0x0000000515047c25 */ /* 0x000fd000088e0404 */
.L_x_224:
[----:B------:R-:W-:Y:S01]  /*9f30*/  FMUL R22, R22, UR8 ;  /* 0x0000000816167c20 */ /* 0x000fe20008400000 */
[--C-:B------:R-:W-:Y:S01]  /*9f40*/  SHF.R.U64 R14, R4, UR7, R5.reuse ;  /* 0x00000007040e7c19 */ /* 0x100fe20008001205 */
[----:B------:R-:W-:Y:S01]  /*9f50*/  ULDC.64 UR4, c[0x0][0x620] ;  /* 0x0001880000047ab9 */ /* 0x000fe20000000a00 */
[----:B------:R-:W-:Y:S01]  /*9f60*/  SHF.R.U32.HI R4, RZ, UR7, R5 ;  /* 0x00000007ff047c19 */ /* 0x000fe20008011605 */
[----:B------:R-:W-:Y:S01]  /*9f70*/  ULDC.64 UR6, c[0x0][0x640] ;  /* 0x0001900000067ab9 */ /* 0x000fe20000000a00 */
[----:B------:R-:W-:Y:S01]  /*9f80*/  IADD3 R5, P0, RZ, -R14, RZ ;  /* 0x8000000eff057210 */ /* 0x000fe20007f1e0ff */
[----:B------:R-:W0:Y:S04]  /*9f90*/  F2I.U32.TRUNC.NTZ R22, R22 ;  /* 0x0000001600167305 */ /* 0x000e28000020f000 */
[----:B------:R-:W-:Y:S01]  /*9fa0*/  IMAD.X R4, RZ, RZ, ~R4, P0 ;  /* 0x000000ffff047224 */ /* 0x000fe200000e0e04 */
[----:B------:R-:W-:-:S03]  /*9fb0*/  ISETP.NE.U32.AND P0, PT, RZ, UR6, PT ;  /* 0x00000006ff007c0c */ /* 0x000fc6000bf05070 */
[----:B------:R-:W-:Y:S01]  /*9fc0*/  IMAD R4, R4, UR4, RZ ;  /* 0x0000000404047c24 */ /* 0x000fe2000f8e02ff */
[----:B------:R-:W-:-:S03]  /*9fd0*/  ISETP.NE.AND.EX P0, PT, RZ, UR7, PT, P0 ;  /* 0x00000007ff007c0c */ /* 0x000fc6000bf05300 */
[C---:B------:R-:W-:Y:S01]  /*9fe0*/  IMAD R7, R5.reuse, UR5, R4 ;  /* 0x0000000505077c24 */ /* 0x040fe2000f8e0204 */
[----:B------:R-:W-:Y:S01]  /*9ff0*/  ULDC UR5, c[0x0][0x154] ;  /* 0x0000550000057ab9 */ /* 0x000fe20000000800 */
[----:B------:R-:W-:Y:S01]  /*a000*/  IMAD.WIDE.U32 R4, R5, UR4, R16 ;  /* 0x0000000405047c25 */ /* 0x000fe2000f8e0010 */
[----:B------:R-:W-:-:S03]  /*a010*/  ULDC UR4, c[0x0][0x618] ;  /* 0x0001860000047ab9 */ /* 0x000fc60000000800 */
[----:B0-----:R-:W-:Y:S02]  /*a020*/  IMAD.MOV R6, RZ, RZ, -R22 ;  /* 0x000000ffff067224 */ /* 0x001fe400078e0a16 */
[----:B------:R-:W-:Y:S02]  /*a030*/  IMAD.IADD R5, R5, 0x1, R7 ;  /* 0x0000000105057824 */ /* 0x000fe400078e0207 */
[----:B-1----:R-:W-:Y:S01]  /*a040*/  IMAD R15, R20, R6, R15 ;  /* 0x00000006140f7224 */ /* 0x002fe200078e020f */
[----:B--2---:R-:W-:Y:S01]  /*a050*/  I2FP.F32.U32 R6, R13 ;  /* 0x0000000d00067245 */ /* 0x004fe20000201000 */
[----:B------:R-:W0:Y:S01]  /*a060*/  LDC R20, c[0x0][0x148] ;  /* 0x00005200ff147b82 */ /* 0x000e220000000800 */
[--C-:B------:R-:W-:Y:S02]  /*a070*/  SHF.R.U64 R21, R4, UR4, R5.reuse ;  /* 0x0000000404157c19 */ /* 0x100fe40008001205 */
[----:B------:R-:W-:Y:S01]  /*a080*/  SHF.R.U32.HI R4, RZ, UR4, R5 ;  /* 0x00000004ff047c19 */ /* 0x000fe20008011605 */
[----:B------:R-:W-:Y:S01]  /*a090*/  FMUL R6, R6, UR5 ;  /* 0x0000000506067c20 */ /* 0x000fe20008400000 */
[----:B------:R-:W-:-:S02]  /*a0a0*/  ULDC UR4, c[0x0][0x608] ;  /* 0x0001820000047ab9 */ /* 0x000fc40000000800 */
[--C-:B------:R-:W-:Y:S01]  /*a0b0*/  SHF.R.U64 R23, R21, UR4, R4.reuse ;  /* 0x0000000415177c19 */ /* 0x100fe20008001204 */
[----:B------:R1:W2:Y:S01]  /*a0c0*/  F2I.U32.TRUNC.NTZ R24, R6 ;  /* 0x0000000600187305 */ /* 0x0002a2000020f000 */
[----:B------:R-:W-:Y:S01]  /*a0d0*/  SHF.R.U32.HI R4, RZ, UR4, R4 ;  /* 0x00000004ff047c19 */ /* 0x000fe20008011604 */
[----:B------:R-:W-:-:S03]  /*a0e0*/  ULDC UR4, c[0x0][0x658] ;  /* 0x0001960000047ab9 */ /* 0x000fc60000000800 */
[--C-:B------:R-:W-:Y:S02]  /*a0f0*/  SHF.R.U64 R22, R23, UR4, R4.reuse ;  /* 0x0000000417167c19 */ /* 0x100fe40008001204 */
[----:B------:R-:W-:-:S03]  /*a100*/  SHF.R.U32.HI R25, RZ, UR4, R4 ;  /* 0x00000004ff197c19 */ /* 0x000fc60008011604 */
[----:B------:R-:W-:Y:S02]  /*a110*/  IMAD.MOV.U32 R4, RZ, RZ, R22 ;  /* 0x000000ffff047224 */ /* 0x000fe400078e0016 */
[----:B------:R-:W-:Y:S01]  /*a120*/  IMAD.MOV.U32 R5, RZ, RZ, R25 ;  /* 0x000000ffff057224 */ /* 0x000fe200078e0019 */
[----:B-1----:R-:W-:Y:S06]  /*a130*/  @!P0 BRA `(.L_x_225) ;  /* 0x0000000000288947 */ /* 0x002fec0003800000 */
        /* <DEDUP_REMOVED lines=10> */
.L_x_225:
[----:B------:R-:W-:Y:S01]  /*a1e0*/  ISETP.NE.AND P0, PT, R2, 0x1, PT ;  /* 0x000000010200780c */ /* 0x000fe20003f05270 */
[----:B------:R-:W-:Y:S01]  /*a1f0*/  ULDC UR4, c[0x0][0x648] ;  /* 0x0001920000047ab9 */ /* 0x000fe20000000800 */
[----:B------:R-:W-:Y:S01]  /*a200*/  LOP3.LUT R23, R23, UR17, RZ, 0xc0, !PT ;  /* 0x0000001117177c12 */ /* 0x000fe2000f8ec0ff */
[----:B--2---:R-:W-:Y:S01]  /*a210*/  IMAD.MOV R24, RZ, RZ, -R24 ;  /* 0x000000ffff187224 */ /* 0x004fe200078e0a18 */
[----:B------:R-:W-:Y:S01]  /*a220*/  SHF.R.U64 R4, R4, UR4, R5 ;  /* 0x0000000404047c19 */ /* 0x000fe20008001205 */
[----:B------:R-:W-:Y:S01]  /*a230*/  ULDC UR4, c[0x0][0x638] ;  /* 0x00018e0000047ab9 */ /* 0x000fe20000000800 */
[----:B------:R-:W-:Y:S01]  /*a240*/  LOP3.LUT R21, R21, UR16, RZ, 0xc0, !PT ;  /* 0x0000001015157c12 */ /* 0x000fe2000f8ec0ff */
[----:B------:R-:W-:Y:S01]  /*a250*/  ULDC UR5, c[0x0][0x610] ;  /* 0x0001840000057ab9 */ /* 0x000fe20000000800 */
[----:B------:R-:W-:Y:S02]  /*a260*/  IMAD.MOV.U32 R6, RZ, RZ, R14 ;  /* 0x000000ffff067224 */ /* 0x000fe400078e000e */
[----:B------:R-:W-:-:S02]  /*a270*/  IMAD.MOV R5, RZ, RZ, -R4 ;  /* 0x000000ffff057224 */ /* 0x000fc400078e0a04 */
[----:B------:R-:W-:Y:S02]  /*a280*/  IMAD R4, R4, UR18, R23 ;  /* 0x0000001204047c24 */ /* 0x000fe4000f8e0217 */
[----:B0-----:R-:W-:Y:S02]  /*a290*/  @P0 IMAD R15, R20, R24, R13 ;  /* 0x00000018140f0224 */ /* 0x001fe400078e020d */
[----:B------:R-:W-:Y:S01]  /*a2a0*/  IMAD R22, R5, UR4, R22 ;  /* 0x0000000405167c24 */ /* 0x000fe2000f8e0216 */
[----:B------:R-:W-:Y:S01]  /*a2b0*/  ULDC UR4, c[0x0][0x600] ;  /* 0x0001800000047ab9 */ /* 0x000fe20000000800 */
[----:B------:R-:W-:Y:S02]  /*a2c0*/  IMAD R15, R4, UR5, R15 ;  /* 0x00000005040f7c24 */ /* 0x000fe4000f8e020f */
[----:B------:R-:W-:Y:S02]  /*a2d0*/  IMAD R22, R22, UR4, R21 ;  /* 0x0000000416167c24 */ /* 0x000fe4000f8e0215 */
[----:B------:R-:W-:-:S03]  /*a2e0*/  IMAD.MOV.U32 R4, RZ, RZ, 0x1 ;  /* 0x00000001ff047424 */ /* 0x000fc600078e00ff */
[----:B------:R-:W-:Y:S02]  /*a2f0*/  SEL R20, R22, R15, !P0 ;  /* 0x0000000f16147207 */ /* 0x000fe40004000000 */
[----:B------:R-:W-:-:S07]  /*a300*/  SEL R13, R15, R22, !P0 ;  /* 0x000000160f0d7207 */ /* 0x000fce0004000000 */
.L_x_223:
[----:B------:R-:W-:Y:S05]  /*a310*/  BSYNC B1 ;  /* 0x0000000000017941 */ /* 0x000fea0003800000 */
.L_x_222:
[----:B------:R-:W-:-:S13]  /*a320*/  LOP3.LUT P0, RZ, R4, 0xff, RZ, 0xc0, !PT ;  /* 0x000000ff04ff7812 */ /* 0x000fda000780c0ff */
[----:B------:R-:W-:Y:S05]  /*a330*/  @P0 BRA `(.L_x_226) ;  /* 0xfffffff4003c0947 */ /* 0x000fea000383ffff */
[----:B------:R-:W-:Y:S05]  /*a340*/  BSYNC B0 ;  /* 0x0000000000007941 */ /* 0x000fea0003800000 */
.L_x_215:
[----:B------:R-:W-:-:S03]  /*a350*/  UMOV UR4, 0xffffffff ;  /* 0xffffffff00047882 */ /* 0x000fc60000000000 */
[----:B------:R-:W-:Y:S05]  /*a360*/  BRA.DIV UR4, `(.L_x_227) ;  /* 0x0000000a04147947 */ /* 0x000fea000b800000 */
[----:B------:R-:W-:-:S13]  /*a370*/  ELECT P6, URZ, PT ;  /* 0x00000000003f782f */ /* 0x000fda00038c0000 */
.L_x_248:
[----:B------:R-:W-:Y:S04]  /*a380*/  BSSY B0, `(.L_x_228) ;  /* 0x000006a000007945 */ /* 0x000fe80003800000 */
[----:B------:R-:W-:Y:S05]  /*a390*/  @!P6 BRA `(.L_x_229) ;  /* 0x0000000400a0e947 */ /* 0x000fea0003800000 */
[----:B------:R-:W-:-:S04]  /*a3a0*/  LOP3.LUT R19, R19, 0x2, RZ, 0xfc, !PT ;  /* 0x0000000213137812 */ /* 0x000fc800078efcff */
[----:B------:R-:W-:-:S13]  /*a3b0*/  ISETP.NE.AND P0, PT, R19, 0x3, PT ;  /* 0x000000031300780c */ /* 0x000fda0003f05270 */
[----:B------:R-:W-:Y:S05]  /*a3c0*/  @!P0 BRA `(.L_x_230) ;  /* 0x0000000000048947 */ /* 0x000fea0003800000 */
[----:B------:R-:W-:Y:S01]  /*a3d0*/  BPT.TRAP 0x1 ;  /* 0x000000040000795c */ /* 0x000fe20000300000 */
.L_x_230:
[----:B------:R-:W0:Y:S01]  /*a3e0*/  S2R R5, SR_CgaCtaId ;  /* 0x0000000000057919 */ /* 0x000e220000008800 */
[----:B------:R-:W-:Y:S02]  /*a3f0*/  MOV R2, 0x400 ;  /* 0x0000040000027802 */ /* 0x000fe40000000f00 */
[----:B------:R-:W-:Y:S02]  /*a400*/  SHF.L.U32 R4, R0, 0x1f, RZ ;  /* 0x0000001f00047819 */ /* 0x000fe400000006ff */
[----:B0-----:R-:W-:-:S05]  /*a410*/  LEA R2, R5, R2, 0x18 ;  /* 0x0000000205027211 */ /* 0x001fca00078ec0ff */
[----:B------:R-:W-:-:S04]  /*a420*/  VIADD R2, R2, 0x58 ;  /* 0x0000005802027836 */ /* 0x000fc80000000000 */
[C---:B------:R-:W-:Y:S02]  /*a430*/  IMAD R7, R3.reuse, 0x8, R2 ;  /* 0x0000000803077824 */ /* 0x040fe400078e0202 */
[----:B------:R-:W-:Y:S02]  /*a440*/  VIADD R3, R3, 0x1 ;  /* 0x0000000103037836 */ /* 0x000fe40000000000 */
[----:B------:R-:W0:Y:S03]  /*a450*/  SYNCS.PHASECHK.TRANS64.TRYWAIT P0, [R7+URZ], R4 ;  /* 0x00000004070075a7 */ /* 0x000e26000800017f */
[----:B------:R-:W-:-:S04]  /*a460*/  ISETP.NE.AND P1, PT, R3, 0xb, PT ;  /* 0x0000000b0300780c */ /* 0x000fc80003f25270 */
[----:B------:R-:W-:Y:S02]  /*a470*/  SEL R5, RZ, 0x1, P1 ;  /* 0x00000001ff057807 */ /* 0x000fe40000800000 */
[----:B------:R-:W-:Y:S02]  /*a480*/  SEL R3, R3, RZ, P1 ;  /* 0x000000ff03037207 */ /* 0x000fe40000800000 */
[----:B------:R-:W-:-:S03]  /*a490*/  LOP3.LUT R6, R0, R5, RZ, 0x3c, !PT ;  /* 0x0000000500067212 */ /* 0x000fc600078e3cff */
[----:B------:R-:W-:Y:S01]  /*a4a0*/  IMAD R8, R3, 0x8, R2 ;  /* 0x0000000803087824 */ /* 0x000fe200078e0202 */
[----:B------:R-:W-:Y:S01]  /*a4b0*/  SHF.L.U32 R5, R6, 0x1f, RZ ;  /* 0x0000001f06057819 */ /* 0x000fe200000006ff */
[----:B0-----:R-:W-:Y:S06]  /*a4c0*/  @!P0 BRA `(.L_x_231) ;  /* 0x0000000400dc8947 */ /* 0x001fec0003800000 */
.L_x_249:
[----:B------:R-:W1:Y:S01]  /*a4d0*/  SYNCS.PHASECHK.TRANS64.TRYWAIT P0, [R8+URZ], R5 ;  /* 0x00000005080075a7 */ /* 0x000e62000800017f */
[----:B------:R-:W-:-:S05]  /*a4e0*/  VIADD R0, R3, 0x1 ;  /* 0x0000000103007836 */ /* 0x000fca0000000000 */
[----:B------:R-:W-:-:S04]  /*a4f0*/  ISETP.NE.AND P1, PT, R0, 0xb, PT ;  /* 0x0000000b0000780c */ /* 0x000fc80003f25270 */
[----:B------:R-:W-:Y:S02]  /*a500*/  SEL R3, RZ, 0x1, P1 ;  /* 0x00000001ff037807 */ /* 0x000fe40000800000 */
[----:B0-----:R-:W-:Y:S02]  /*a510*/  SEL R7, R0, RZ, P1 ;  /* 0x000000ff00077207 */ /* 0x001fe40000800000 */
[----:B------:R-:W-:-:S03]  /*a520*/  LOP3.LUT R6, R6, R3, RZ, 0x3c, !PT ;  /* 0x0000000306067212 */ /* 0x000fc600078e3cff */
[----:B------:R-:W-:Y:S01]  /*a530*/  IMAD R9, R7, 0x8, R2 ;  /* 0x0000000807097824 */ /* 0x000fe200078e0202 */
[----:B------:R-:W-:Y:S01]  /*a540*/  SHF.L.U32 R4, R6, 0x1f, RZ ;  /* 0x0000001f06047819 */ /* 0x000fe200000006ff */
[----:B-1----:R-:W-:Y:S06]  /*a550*/  @!P0 BRA `(.L_x_232) ;  /* 0x0000000400cc8947 */ /* 0x002fec0003800000 */
.L_x_250:
[----:B------:R-:W1:Y:S01]  /*a560*/  SYNCS.PHASECHK.TRANS64.TRYWAIT P0, [R9+URZ], R4 ;  /* 0x00000004090075a7 */ /* 0x000e62000800017f */
[----:B------:R-:W-:-:S05]  /*a570*/  VIADD R0, R7, 0x1 ;  /* 0x0000000107007836 */ /* 0x000fca0000000000 */
[----:B------:R-:W-:-:S04]  /*a580*/  ISETP.NE.AND P1, PT, R0, 0xb, PT ;  /* 0x0000000b0000780c */ /* 0x000fc80003f25270 */
[----:B------:R-:W-:Y:S02]  /*a590*/  SEL R3, RZ, 0x1, P1 ;  /* 0x00000001ff037807 */ /* 0x000fe40000800000 */
[----:B------:R-:W-:Y:S02]  /*a5a0*/  SEL R7, R0, RZ, P1 ;  /* 0x000000ff00077207 */ /* 0x000fe40000800000 */
[----:B------:R-:W-:-:S03]  /*a5b0*/  LOP3.LUT R6, R6, R3, RZ, 0x3c, !PT ;  /* 0x0000000306067212 */ /* 0x000fc600078e3cff */
[----:B0-----:R-:W-:Y:S01]  /*a5c0*/  IMAD R8, R7, 0x8, R2 ;  /* 0x0000000807087824 */ /* 0x001fe200078e0202 */
[----:B------:R-:W-:Y:S01]  /*a5d0*/  SHF.L.U32 R5, R6, 0x1f, RZ ;  /* 0x0000001f06057819 */ /* 0x000fe200000006ff */
[----:B-1----:R-:W-:Y:S06]  /*a5e0*/  @!P0 BRA `(.L_x_233) ;  /* 0x0000000400bc8947 */ /* 0x002fec0003800000 */
.L_x_251:
        /* <DEDUP_REMOVED lines=9> */
.L_x_252:
        /* <DEDUP_REMOVED lines=9> */
.L_x_253:
        /* <DEDUP_REMOVED lines=9> */
.L_x_254:
        /* <DEDUP_REMOVED lines=9> */
.L_x_255:
        /* <DEDUP_REMOVED lines=9> */
.L_x_256:
[----:B------:R-:W1:Y:S01]  /*a8c0*/  SYNCS.PHASECHK.TRANS64.TRYWAIT P0, [R9+URZ], R4 ;  /* 0x00000004090075a7 */ /* 0x000e62000800017f */
[----:B------:R-:W-:-:S05]  /*a8d0*/  VIADD R0, R7, 0x1 ;  /* 0x0000000107007836 */ /* 0x000fca0000000000 */
[----:B------:R-:W-:-:S04]  /*a8e0*/  ISETP.NE.AND P1, PT, R0, 0xb, PT ;  /* 0x0000000b0000780c */ /* 0x000fc80003f25270 */
[----:B------:R-:W-:Y:S02]  /*a8f0*/  SEL R3, RZ, 0x1, P1 ;  /* 0x00000001ff037807 */ /* 0x000fe40000800000 */
[----:B------:R-:W-:Y:S02]  /*a900*/  SEL R7, R0, RZ, P1 ;  /* 0x000000ff00077207 */ /* 0x000fe40000800000 */
[----:B------:R-:W-:-:S03]  /*a910*/  LOP3.LUT R11, R6, R3, RZ, 0x3c, !PT ;  /* 0x00000003060b7212 */ /* 0x000fc600078e3cff */
[----:B------:R-:W-:Y:S01]  /*a920*/  IMAD R6, R7, 0x8, R2 ;  /* 0x0000000807067824 */ /* 0x000fe200078e0202 */
[----:B0-----:R-:W-:Y:S01]  /*a930*/  SHF.L.U32 R5, R11, 0x1f, RZ ;  /* 0x0000001f0b057819 */ /* 0x001fe200000006ff */
[----:B-1----:R-:W-:Y:S06]  /*a940*/  @!P0 BRA `(.L_x_239) ;  /* 0x00000004005c8947 */ /* 0x002fec0003800000 */
.L_x_257:
[----:B------:R-:W1:Y:S01]  /*a950*/  SYNCS.PHASECHK.TRANS64.TRYWAIT P0, [R6+URZ], R5 ;  /* 0x00000005060075a7 */ /* 0x000e62000800017f */
[----:B------:R-:W-:-:S05]  /*a960*/  VIADD R0, R7, 0x1 ;  /* 0x0000000107007836 */ /* 0x000fca0000000000 */
[----:B------:R-:W-:-:S04]  /*a970*/  ISETP.NE.AND P1, PT, R0, 0xb, PT ;  /* 0x0000000b0000780c */ /* 0x000fc80003f25270 */
[----:B0-----:R-:W-:Y:S02]  /*a980*/  SEL R4, RZ, 0x1, P1 ;  /* 0x00000001ff047807 */ /* 0x001fe40000800000 */
[----:B------:R-:W-:Y:S02]  /*a990*/  SEL R3, R0, RZ, P1 ;  /* 0x000000ff00037207 */ /* 0x000fe40000800000 */
[----:B------:R-:W-:Y:S01]  /*a9a0*/  LOP3.LUT R0, R11, R4, RZ, 0x3c, !PT ;  /* 0x000000040b007212 */ /* 0x000fe200078e3cff */
[----:B-1----:R-:W-:Y:S06]  /*a9b0*/  @!P0 BRA `(.L_x_240) ;  /* 0x0000000400548947 */ /* 0x002fec0003800000 */
.L_x_258:
[----:B------:R-:W-:Y:S01]  /*a9c0*/  IMAD R3, R3, 0x8, R2 ;  /* 0x0000000803037824 */ /* 0x000fe200078e0202 */
[----:B------:R-:W-:-:S07]  /*a9d0*/  SHF.L.U32 R0, R0, 0x1f, RZ ;  /* 0x0000001f00007819 */ /* 0x000fce00000006ff */
.L_x_241:
[----:B-1----:R1:W2:Y:S02]  /*a9e0*/  SYNCS.PHASECHK.TRANS64.TRYWAIT P0, [R3+URZ], R0 ;  /* 0x00000000030075a7 */ /* 0x0022a4000800017f */
[----:B--2---:R-:W-:Y:S05]  /*a9f0*/  @!P0 NANOSLEEP.SYNCS 0x989680 ;  /* 0x009896800000895d */ /* 0x004fea0003900000 */
[----:B------:R-:W2:Y:S02]  /*aa00*/  @!P0 SYNCS.PHASECHK.TRANS64 P0, [R3+URZ], R0 ;  /* 0x00000000030085a7 */ /* 0x000ea4000800007f */
[----:B--2---:R-:W-:Y:S05]  /*aa10*/  @!P0 BRA `(.L_x_241) ;  /* 0xfffffffc00f08947 */ /* 0x004fea000383ffff */
.L_x_229:
[----:B------:R-:W-:Y:S05]  /*aa20*/  BSYNC B0 ;  /* 0x0000000000007941 */ /* 0x000fea0003800000 */
.L_x_228:
[----:B------:R-:W-:Y:S05]  /*aa30*/  EXIT ;  /* 0x000000000000794d */ /* 0x000fea0003800000 */
.L_x_22:
[----:B---3--:R3:W4:Y:S02]  /*aa40*/  SYNCS.PHASECHK.TRANS64.TRYWAIT P1, [R3+URZ], R0 ;  /* 0x00000000030075a7 */ /* 0x008724000802017f */
[----:B----4-:R-:W-:Y:S05]  /*aa50*/  @!P1 NANOSLEEP.SYNCS 0x989680 ;  /* 0x009896800000995d */ /* 0x010fea0003900000 */
[----:B------:R-:W4:Y:S02]  /*aa60*/  @!P1 SYNCS.PHASECHK.TRANS64 P1, [R3+URZ], R0 ;  /* 0x00000000030095a7 */ /* 0x000f24000802007f */
[----:B----4-:R-:W-:Y:S05]  /*aa70*/  @!P1 BRA `(.L_x_22) ;  /* 0xfffffffc00f09947 */ /* 0x010fea000383ffff */
[----:B------:R-:W-:Y:S05]  /*aa80*/  BRA `(.L_x_21) ;  /* 0xffffff6800d47947 */ /* 0x000fea000383ffff */
.L_x_27:
[----:B-1----:R-:W-:-:S04]  /*aa90*/  IMAD.U32 R6, RZ, RZ, UR7 ;  /* 0x00000007ff067e24 */ /* 0x002fc8000f8e00ff */
[----:B------:R1:W2:Y:S03]  /*aaa0*/  SYNCS.PHASECHK.TRANS64.TRYWAIT P1, [R6+URZ], R5 ;  /* 0x00000005060075a7 */ /* 0x0002a6000802017f */
[----:B--2---:R-:W-:Y:S05]  /*aab0*/  @!P1 NANOSLEEP.SYNCS 0x989680 ;  /* 0x009896800000995d */ /* 0x004fea0003900000 */
[----:B------:R-:W2:Y:S02]  /*aac0*/  @!P1 SYNCS.PHASECHK.TRANS64 P1, [R6+URZ], R5 ;  /* 0x00000005060095a7 */ /* 0x000ea4000802007f */
[----:B--2---:R-:W-:Y:S05]  /*aad0*/  @!P1 BRA `(.L_x_27) ;  /* 0xfffffffc00ec9947 */ /* 0x004fea000383ffff */
[----:B------:R-:W-:Y:S05]  /*aae0*/  BRA `(.L_x_26) ;  /* 0xffffff7400847947 */ /* 0x000fea000383ffff */
.L_x_216:
[----:B------:R-:W-:Y:S01]  /*aaf0*/  BSSY B1, `(.L_x_242) ;  /* 0x0000006000017945 */ /* 0x000fe20003800000 */
[----:B------:R-:W-:-:S07]  /*ab00*/  IMAD.MOV.U32 R15, RZ, RZ, -0x1 ;  /* 0xffffffffff0f7424 */ /* 0x000fce00078e00ff */
[----:B------:R-:W-:Y:S05]  /*ab10*/  WARPSYNC.COLLECTIVE R15, `(.L_x_243) ;  /* 0x000000000f0c7348 */ /* 0x000fea0003c00000 */
[----:B------:R-:W-:Y:S02]  /*ab20*/  ELECT P6, UR62, PT ;  /* 0x00000000003e782f */ /* 0x000fe400038c0000 */
[----:B------:R-:W-:Y:S01]  /*ab30*/  MOV R14, UR62 ;  /* 0x0000003e000e7c02 */ /* 0x000fe20008000f00 */
[----:B------:R-:W-:Y:S10]  /*ab40*/  ENDCOLLECTIVE ;  /* 0x000000000000791b */ /* 0x000ff40003800000 */
.L_x_243:
[----:B------:R-:W-:Y:S05]  /*ab50*/  BSYNC B1 ;  /* 0x0000000000017941 */ /* 0x000fea0003800000 */
.L_x_242:
[----:B------:R-:W-:Y:S05]  /*ab60*/  BRA `(.L_x_244) ;  /* 0xffffffec003c7947 */ /* 0x000fea000383ffff */
.L_x_219:
[----:B0-----:R0:W1:Y:S02]  /*ab70*/  SYNCS.PHASECHK.TRANS64.TRYWAIT P0, [R20+URZ+0x58], R7 ;  /* 0x00005807140075a7 */ /* 0x001064000800017f */
[----:B-1----:R-:W-:Y:S05]  /*ab80*/  @!P0 NANOSLEEP.SYNCS 0x989680 ;  /* 0x009896800000895d */ /* 0x002fea0003900000 */
[----:B------:R-:W1:Y:S02]  /*ab90*/  @!P0 SYNCS.PHASECHK.TRANS64 P0, [R20+URZ+0x58], R7 ;  /* 0x00005807140085a7 */ /* 0x000e64000800007f */
[----:B-1----:R-:W-:Y:S05]  /*aba0*/  @!P0 BRA `(.L_x_219) ;  /* 0xfffffffc00f08947 */ /* 0x002fea000383ffff */
[----:B------:R-:W-:Y:S05]  /*abb0*/  BRA `(.L_x_245) ;  /* 0xffffffec00787947 */ /* 0x000fea000383ffff */
.L_x_227:
[----:B------:R-:W-:Y:S01]  /*abc0*/  BSSY B0, `(.L_x_246) ;  /* 0x0000006000007945 */ /* 0x000fe20003800000 */
[----:B------:R-:W-:-:S07]  /*abd0*/  IMAD.MOV.U32 R15, RZ, RZ, -0x1 ;  /* 0xffffffffff0f7424 */ /* 0x000fce00078e00ff */
[----:B------:R-:W-:Y:S05]  /*abe0*/  WARPSYNC.COLLECTIVE R15, `(.L_x_247) ;  /* 0x000000000f0c7348 */ /* 0x000fea0003c00000 */
[----:B------:R-:W-:Y:S02]  /*abf0*/  ELECT P6, UR62, PT ;  /* 0x00000000003e782f */ /* 0x000fe400038c0000 */
[----:B------:R-:W-:Y:S01]  /*ac00*/  MOV R14, UR62 ;  /* 0x0000003e000e7c02 */ /* 0x000fe20008000f00 */
[----:B------:R-:W-:Y:S10]  /*ac10*/  ENDCOLLECTIVE ;  /* 0x000000000000791b */ /* 0x000ff40003800000 */
.L_x_247:
[----:B------:R-:W-:Y:S05]  /*ac20*/  BSYNC B0 ;  /* 0x0000000000007941 */ /* 0x000fea0003800000 */
.L_x_246:
[----:B------:R-:W-:Y:S05]  /*ac30*/  BRA `(.L_x_248) ;  /* 0xfffffff400d07947 */ /* 0x000fea000383ffff */
.L_x_231:
[----:B0-----:R0:W1:Y:S02]  /*ac40*/  SYNCS.PHASECHK.TRANS64.TRYWAIT P0, [R7+URZ], R4 ;  /* 0x00000004070075a7 */ /* 0x001064000800017f */
[----:B-1----:R-:W-:Y:S05]  /*ac50*/  @!P0 NANOSLEEP.SYNCS 0x989680 ;  /* 0x009896800000895d */ /* 0x002fea0003900000 */
[----:B------:R-:W1:Y:S02]  /*ac60*/  @!P0 SYNCS.PHASECHK.TRANS64 P0, [R7+URZ], R4 ;  /* 0x00000004070085a7 */ /* 0x000e64000800007f */
[----:B-1----:R-:W-:Y:S05]  /*ac70*/  @!P0 BRA `(.L_x_231) ;  /* 0xfffffffc00f08947 */ /* 0x002fea000383ffff */
[----:B------:R-:W-:Y:S05]  /*ac80*/  BRA `(.L_x_249) ;  /* 0xfffffff800107947 */ /* 0x000fea000383ffff */
.L_x_232:
[----:B0-----:R0:W1:Y:S02]  /*ac90*/  SYNCS.PHASECHK.TRANS64.TRYWAIT P0, [R8+URZ], R5 ;  /* 0x00000005080075a7 */ /* 0x001064000800017f */
[----:B-1----:R-:W-:Y:S05]  /*aca0*/  @!P0 NANOSLEEP.SYNCS 0x989680 ;  /* 0x009896800000895d */ /* 0x002fea0003900000 */
[----:B------:R-:W1:Y:S02]  /*acb0*/  @!P0 SYNCS.PHASECHK.TRANS64 P0, [R8+URZ], R5 ;  /* 0x00000005080085a7 */ /* 0x000e64000800007f */
[----:B-1----:R-:W-:Y:S05]  /*acc0*/  @!P0 BRA `(.L_x_232) ;  /* 0xfffffffc00f08947 */ /* 0x002fea000383ffff */
[----:B------:R-:W-:Y:S05]  /*acd0*/  BRA `(.L_x_250) ;  /* 0xfffffff800207947 */ /* 0x000fea000383ffff */
.L_x_233:
[----:B0-----:R0:W1:Y:S02]  /*ace0*/  SYNCS.PHASECHK.TRANS64.TRYWAIT P0, [R9+URZ], R4 ;  /* 0x00000004090075a7 */ /* 0x001064000800017f */
[----:B-1----:R-:W-:Y:S05]  /*acf0*/  @!P0 NANOSLEEP.SYNCS 0x989680 ;  /* 0x009896800000895d */ /* 0x002fea0003900000 */
[----:B------:R-:W1:Y:S02]  /*ad00*/  @!P0 SYNCS.PHASECHK.TRANS64 P0, [R9+URZ], R4 ;  /* 0x00000004090085a7 */ /* 0x000e64000800007f */
[----:B-1----:R-:W-:Y:S05]  /*ad10*/  @!P0 BRA `(.L_x_233) ;  /* 0xfffffffc00f08947 */ /* 0x002fea000383ffff */
[----:B------:R-:W-:Y:S05]  /*ad20*/  BRA `(.L_x_251) ;  /* 0xfffffff800307947 */ /* 0x000fea000383ffff */
.L_x_234:
[----:B0-----:R0:W1:Y:S02]  /*ad30*/  SYNCS.PHASECHK.TRANS64.TRYWAIT P0, [R8+URZ], R5 ;  /* 0x00000005080075a7 */ /* 0x001064000800017f */
[----:B-1----:R-:W-:Y:S05]  /*ad40*/  @!P0 NANOSLEEP.SYNCS 0x989680 ;  /* 0x009896800000895d */ /* 0x002fea0003900000 */
[----:B------:R-:W1:Y:S02]  /*ad50*/  @!P0 SYNCS.PHASECHK.TRANS64 P0, [R8+URZ], R5 ;  /* 0x00000005080085a7 */ /* 0x000e64000800007f */
[----:B-1----:R-:W-:Y:S05]  /*ad60*/  @!P0 BRA `(.L_x_234) ;  /* 0xfffffffc00f08947 */ /* 0x002fea000383ffff */
[----:B------:R-:W-:Y:S05]  /*ad70*/  BRA `(.L_x_252) ;  /* 0xfffffff800407947 */ /* 0x000fea000383ffff */
.L_x_235:
[----:B0-----:R0:W1:Y:S02]  /*ad80*/  SYNCS.PHASECHK.TRANS64.TRYWAIT P0, [R9+URZ], R4 ;  /* 0x00000004090075a7 */ /* 0x001064000800017f */
[----:B-1----:R-:W-:Y:S05]  /*ad90*/  @!P0 NANOSLEEP.SYNCS 0x989680 ;  /* 0x009896800000895d */ /* 0x002fea0003900000 */
[----:B------:R-:W1:Y:S02]  /*ada0*/  @!P0 SYNCS.PHASECHK.TRANS64 P0, [R9+URZ], R4 ;  /* 0x00000004090085a7 */ /* 0x000e64000800007f */
[----:B-1----:R-:W-:Y:S05]  /*adb0*/  @!P0 BRA `(.L_x_235) ;  /* 0xfffffffc00f08947 */ /* 0x002fea000383ffff */
[----:B------:R-:W-:Y:S05]  /*adc0*/  BRA `(.L_x_253) ;  /* 0xfffffff800507947 */ /* 0x000fea000383ffff */
.L_x_236:
[----:B0-----:R0:W1:Y:S02]  /*add0*/  SYNCS.PHASECHK.TRANS64.TRYWAIT P0, [R8+URZ], R5 ;  /* 0x00000005080075a7 */ /* 0x001064000800017f */
[----:B-1----:R-:W-:Y:S05]  /*ade0*/  @!P0 NANOSLEEP.SYNCS 0x989680 ;  /* 0x009896800000895d */ /* 0x002fea0003900000 */
[----:B------:R-:W1:Y:S02]  /*adf0*/  @!P0 SYNCS.PHASECHK.TRANS64 P0, [R8+URZ], R5 ;  /* 0x00000005080085a7 */ /* 0x000e64000800007f */
[----:B-1----:R-:W-:Y:S05]  /*ae00*/  @!P0 BRA `(.L_x_236) ;  /* 0xfffffffc00f08947 */ /* 0x002fea000383ffff */
[----:B------:R-:W-:Y:S05]  /*ae10*/  BRA `(.L_x_254) ;  /* 0xfffffff800607947 */ /* 0x000fea000383ffff */
.L_x_237:
[----:B0-----:R0:W1:Y:S02]  /*ae20*/  SYNCS.PHASECHK.TRANS64.TRYWAIT P0, [R9+URZ], R4 ;  /* 0x00000004090075a7 */ /* 0x001064000800017f */
[----:B-1----:R-:W-:Y:S05]  /*ae30*/  @!P0 NANOSLEEP.SYNCS 0x989680 ;  /* 0x009896800000895d */ /* 0x002fea0003900000 */
[----:B------:R-:W1:Y:S02]  /*ae40*/  @!P0 SYNCS.PHASECHK.TRANS64 P0, [R9+URZ], R4 ;  /* 0x00000004090085a7 */ /* 0x000e64000800007f */
[----:B-1----:R-:W-:Y:S05]  /*ae50*/  @!P0 BRA `(.L_x_237) ;  /* 0xfffffffc00f08947 */ /* 0x002fea000383ffff */
[----:B------:R-:W-:Y:S05]  /*ae60*/  BRA `(.L_x_255) ;  /* 0xfffffff800707947 */ /* 0x000fea000383ffff */
.L_x_238:
[----:B0-----:R0:W1:Y:S02]  /*ae70*/  SYNCS.PHASECHK.TRANS64.TRYWAIT P0, [R8+URZ], R5 ;  /* 0x00000005080075a7 */ /* 0x001064000800017f */
[----:B-1----:R-:W-:Y:S05]  /*ae80*/  @!P0 NANOSLEEP.SYNCS 0x989680 ;  /* 0x009896800000895d */ /* 0x002fea0003900000 */
[----:B------:R-:W1:Y:S02]  /*ae90*/  @!P0 SYNCS.PHASECHK.TRANS64 P0, [R8+URZ], R5 ;  /* 0x00000005080085a7 */ /* 0x000e64000800007f */
[----:B-1----:R-:W-:Y:S05]  /*aea0*/  @!P0 BRA `(.L_x_238) ;  /* 0xfffffffc00f08947 */ /* 0x002fea000383ffff */
[----:B------:R-:W-:Y:S05]  /*aeb0*/  BRA `(.L_x_256) ;  /* 0xfffffff800807947 */ /* 0x000fea000383ffff */
.L_x_239:
[----:B0-----:R0:W1:Y:S02]  /*aec0*/  SYNCS.PHASECHK.TRANS64.TRYWAIT P0, [R9+URZ], R4 ;  /* 0x00000004090075a7 */ /* 0x001064000800017f */
[----:B-1----:R-:W-:Y:S05]  /*aed0*/  @!P0 NANOSLEEP.SYNCS 0x989680 ;  /* 0x009896800000895d */ /* 0x002fea0003900000 */
[----:B------:R-:W1:Y:S02]  /*aee0*/  @!P0 SYNCS.PHASECHK.TRANS64 P0, [R9+URZ], R4 ;  /* 0x00000004090085a7 */ /* 0x000e64000800007f */
[----:B-1----:R-:W-:Y:S05]  /*aef0*/  @!P0 BRA `(.L_x_239) ;  /* 0xfffffffc00f08947 */ /* 0x002fea000383ffff */
[----:B------:R-:W-:Y:S05]  /*af00*/  BRA `(.L_x_257) ;  /* 0xfffffff800907947 */ /* 0x000fea000383ffff */
.L_x_240:
[----:B0-----:R0:W1:Y:S02]  /*af10*/  SYNCS.PHASECHK.TRANS64.TRYWAIT P0, [R6+URZ], R5 ;  /* 0x00000005060075a7 */ /* 0x001064000800017f */
[----:B-1----:R-:W-:Y:S05]  /*af20*/  @!P0 NANOSLEEP.SYNCS 0x989680 ;  /* 0x009896800000895d */ /* 0x002fea0003900000 */
[----:B------:R-:W1:Y:S02]  /*af30*/  @!P0 SYNCS.PHASECHK.TRANS64 P0, [R6+URZ], R5 ;  /* 0x00000005060085a7 */ /* 0x000e64000800007f */
[----:B-1----:R-:W-:Y:S05]  /*af40*/  @!P0 BRA `(.L_x_240) ;  /* 0xfffffffc00f08947 */ /* 0x002fea000383ffff */
[----:B------:R-:W-:Y:S05]  /*af50*/  BRA `(.L_x_258) ;  /* 0xfffffff800987947 */ /* 0x000fea000383ffff */
.L_x_259:
[----:B------:R-:W-:-:S00]  /*af60*/  BRA `(.L_x_259) ;  /* 0xfffffffc00fc7947 */ /* 0x000fc0000383ffff */
[----:B------:R-:W-:-:S00]  /*af70*/  NOP ;  /* 0x0000000000007918 */ /* 0x000fc00000000000 */
        /* <DEDUP_REMOVED lines=8> */
.L_x_260:


//--------------------- .nv.global.init           --------------------------
	.section	.nv.global.init,"aw",@progbits
.nv.global.init:
	.type		$str$22,@object
	.size		$str$22,($str$23 - $str$22)
$str$22:
        /*0000*/ 	.byte	0x6b, 0x5f, 0x74, 0x69, 0x6c, 0x65, 0x5f, 0x63, 0x6f, 0x75, 0x6e, 0x74, 0x20, 0x3e, 0x3d, 0x20
        /*0010*/ 	.byte	0x31, 0x00
	.type		$str$23,@object
	.size		$str$23,(__unnamed_1 - $str$23)
$str$23:
        /*0012*/ 	.byte	0x2f, 0x74, 0x6d, 0x70, 0x2f, 0x63, 0x75, 0x74, 0x6c, 0x61, 0x73, 0x73, 0x5f, 0x73, 0x77, 0x65
        /*0022*/ 	.byte	0x65, 0x70, 0x5f, 0x73, 0x72, 0x63, 0x2f, 0x69, 0x6e, 0x63, 0x6c, 0x75, 0x64, 0x65, 0x2f, 0x63
        /*0032*/ 	.byte	0x75, 0x74, 0x6c, 0x61, 0x73, 0x73, 0x2f, 0x67, 0x65, 0x6d, 0x6d, 0x2f, 0x63, 0x6f, 0x6c, 0x6c
        /*0042*/ 	.byte	0x65, 0x63, 0x74, 0x69, 0x76, 0x65, 0x2f, 0x73, 0x6d, 0x39, 0x30, 0x5f, 0x6d, 0x6d, 0x61, 0x5f
        /*0052*/ 	.byte	0x74, 0x6d, 0x61, 0x5f, 0x67, 0x6d, 0x6d, 0x61, 0x5f, 0x73, 0x73, 0x5f, 0x77, 0x61, 0x72, 0x70
        /*0062*/ 	.byte	0x73, 0x70, 0x65, 0x63, 0x69, 0x61, 0x6c, 0x69, 0x7a, 0x65, 0x64, 0x2e, 0x68, 0x70, 0x70, 0x00
	.type		__unnamed_1,@object
	.size		__unnamed_1,(.L_0 - __unnamed_1)
__unnamed_1:
        /*0072*/ 	.byte	0x76, 0x6f, 0x69, 0x64, 0x20, 0x63, 0x75, 0x74, 0x6c, 0x61, 0x73, 0x73, 0x3a, 0x3a, 0x67, 0x65
        /* <DEDUP_REMOVED lines=180> */
        /*0bc2*/ 	.byte	0x75, 0x74, 0x65, 0x3a, 0x3a, 0x69, 0x64, 0x65, 0x6e, 0x74, 0x69, 0x74, 0x79, 0x5d, 0x00
.L_0:


//--------------------- .nv.shared._ZN7cutlass13device_kernelINS_4gemm6kernel13GemmUniversalIN4cute5tupleIJiiiiEEENS1_10collective13CollectiveMmaINS1_34MainloopSm90TmaGmmaWarpSpecializedILi11ENS5_IJNS4_1CILi2EEENSA_ILi1EEESC_EEENS1_35KernelTmaWarpSpecializedCooperativeEEENS5_IJNSA_ILi128EEENSA_ILi176EEENSA_ILi32EEEEEENS_10bfloat16_tENS5_IJlSC_lEEESK_SL_NS4_8TiledMMAINS4_8MMA_AtomIJNS4_4SM904GMMA27MMA_64x16x16_F32BF16BF16_SSILNSP_5MajorE0ELSR_0ELNSP_7ScaleInE1ELSS_1EEEEEENS4_6LayoutISD_NS5_IJSC_NSA_ILi0EEESW_EEEEENS5_IJNS4_10UnderscoreESZ_SZ_EEEEENS4_13SM90_TMA_LOADENS4_14ComposedLayoutINS4_7SwizzleILi2ELi4ELi3EEENS4_18smem_ptr_flag_bitsILi16EEENSV_INS5_IJNSA_ILi8EEESI_EEENS5_IJSI_SC_EEEEEEEvNS4_8identityENS4_23SM90_TMA_LOAD_MULTICASTES1C_vS1D_EENS_8epilogue10collective6detail29Sm90TmaWarpSpecializedAdapterINS1H_15DefaultEpilogueISK_SL_SL_NS1G_6thread17LinearCombinationISK_Li1EffLNS1L_9ScaleType4KindE0ELNS_15FloatRoundStyleE2ESK_EENS1_15EpilogueDefaultEEEEEvvEEEEvNT_6ParamsE --------------------------
	.section	.nv.shared._ZN7cutlass13device_kernelINS_4gemm6kernel13GemmUniversalIN4cute5tupleIJiiiiEEENS1_10collective13CollectiveMmaINS1_34MainloopSm90TmaGmmaWarpSpecializedILi11ENS5_IJNS4_1CILi2EEENSA_ILi1EEESC_EEENS1_35KernelTmaWarpSpecializedCooperativeEEENS5_IJNSA_ILi128EEENSA_ILi176EEENSA_ILi32EEEEEENS_10bfloat16_tENS5_IJlSC_lEEESK_SL_NS4_8TiledMMAINS4_8MMA_AtomIJNS4_4SM904GMMA27MMA_64x16x16_F32BF16BF16_SSILNSP_5MajorE0ELSR_0ELNSP_7ScaleInE1ELSS_1EEEEEENS4_6LayoutISD_NS5_IJSC_NSA_ILi0EEESW_EEEEENS5_IJNS4_10UnderscoreESZ_SZ_EEEEENS4_13SM90_TMA_LOADENS4_14ComposedLayoutINS4_7SwizzleILi2ELi4ELi3EEENS4_18smem_ptr_flag_bitsILi16EEENSV_INS5_IJNSA_ILi8EEESI_EEENS5_IJSI_SC_EEEEEEEvNS4_8identityENS4_23SM90_TMA_LOAD_MULTICASTES1C_vS1D_EENS_8epilogue10collective6detail29Sm90TmaWarpSpecializedAdapterINS1H_15DefaultEpilogueISK_SL_SL_NS1G_6thread17LinearCombinationISK_Li1EffLNS1L_9ScaleType4KindE0ELNS_15FloatRoundStyleE2ESK_EENS1_15EpilogueDefaultEEEEEvvEEEEvNT_6ParamsE,"aw",@nobits
	.sectionflags	@""
	.align	16
	.zero		1024


//--------------------- .nv.shared.reserved.0     --------------------------
	.section	.nv.shared.reserved.0,"aw",@nobits
	.weak		__nv_reservedSMEM_offset_0_alias
	.size		__nv_reservedSMEM_offset_0_alias, 0, 0
	.other		__nv_reservedSMEM_offset_0_alias,@"STO_CUDA_RESERVED_SHARED STV_DEFAULT"
__nv_reservedSMEM_offset_0_alias:
	.zero		0


//--------------------- .nv.global                --------------------------
	.section	.nv.global,"aw",@nobits
.nv.global:
	.type		_ZN39_INTERNAL_4071a6c6_4_k_cu_6d1b8ce8_63074cute1_E,@object
	.size		_ZN39_INTERNAL_4071a6c6_4_k_cu_6d1b8ce8_63074cute1_E,(_ZN39_INTERNAL_4071a6c6_4_k_cu_6d1b8ce8_63074cuda3std3__45__cpo6cbeginE - _ZN39_INTERNAL_4071a6c6_4_k_cu_6d1b8ce8_63074cute1_E)
_ZN39_INTERNAL_4071a6c6_4_k_cu_6d1b8ce8_63074cute1_E:
	.zero		1
	.type		_ZN39_INTERNAL_4071a6c6_4_k_cu_6d1b8ce8_63074cuda3std3__45__cpo6cbeginE,@object
	.size		_ZN39_INTERNAL_4071a6c6_4_k_cu_6d1b8ce8_63074cuda3std3__45__cpo6cbeginE,(_ZN39_INTERNAL_4071a6c6_4_k_cu_6d1b8ce8_63074cuda3std3__48in_placeE - _ZN39_INTERNAL_4071a6c6_4_k_cu_6d1b8ce8_63074cuda3std3__45__cpo6cbeginE)
_ZN39_INTERNAL_4071a6c6_4_k_cu_6d1b8ce8_63074cuda3std3__45__cpo6cbeginE:
	.zero		1
	.type		_ZN39_INTERNAL_4071a6c6_4_k_cu_6d1b8ce8_63074cuda3std3__48in_placeE,@object
	.size		_ZN39_INTERNAL_4071a6c6_4_k_cu_6d1b8ce8_63074cuda3std3__48in_placeE,(_ZN39_INTERNAL_4071a6c6_4_k_cu_6d1b8ce8_63074cuda3std6ranges3__45__cpo9iter_moveE - _ZN39_INTERNAL_4071a6c6_4_k_cu_6d1b8ce8_63074cuda3std3__48in_placeE)
_ZN39_INTERNAL_4071a6c6_4_k_cu_6d1b8ce8_63074cuda3std3__48in_placeE:
	.zero		1
	.type		_ZN39_INTERNAL_4071a6c6_4_k_cu_6d1b8ce8_63074cuda3std6ranges3__45__cpo9iter_moveE,@object
	.size		_ZN39_INTERNAL_4071a6c6_4_k_cu_6d1b8ce8_63074cuda3std6ranges3__45__cpo9iter_moveE,(_ZN39_INTERNAL_4071a6c6_4_k_cu_6d1b8ce8_63074cuda3std3__45__cpo5beginE - _ZN39_INTERNAL_4071a6c6_4_k_cu_6d1b8ce8_63074cuda3std6ranges3__45__cpo9iter_moveE)
_ZN39_INTERNAL_4071a6c6_4_k_cu_6d1b8ce8_63074cuda3std6ranges3__45__cpo9iter_moveE:
	.zero		1
	.type		_ZN39_INTERNAL_4071a6c6_4_k_cu_6d1b8ce8_63074cuda3std3__45__cpo5beginE,@object
	.size		_ZN39_INTERNAL_4071a6c6_4_k_cu_6d1b8ce8_63074cuda3std3__45__cpo5beginE,(_ZN39_INTERNAL_4071a6c6_4_k_cu_6d1b8ce8_63074cuda3std3__441_GLOBAL__N__4071a6c6_4_k_cu_6d1b8ce8_63076ignoreE - _ZN39_INTERNAL_4071a6c6_4_k_cu_6d1b8ce8_63074cuda3std3__45__cpo5beginE)
_ZN39_INTERNAL_4071a6c6_4_k_cu_6d1b8ce8_63074cuda3std3__45__cpo5beginE:
	.zero		1
	.type		_ZN39_INTERNAL_4071a6c6_4_k_cu_6d1b8ce8_63074cuda3std3__441_GLOBAL__N__4071a6c6_4_k_cu_6d1b8ce8_63076ignoreE,@object
	.size		_ZN39_INTERNAL_4071a6c6_4_k_cu_6d1b8ce8_63074cuda3std3__441_GLOBAL__N__4071a6c6_4_k_cu_6d1b8ce8_63076ignoreE,(_ZN39_INTERNAL_4071a6c6_4_k_cu_6d1b8ce8_63074cute7productE - _ZN39_INTERNAL_4071a6c6_4_k_cu_6d1b8ce8_63074cuda3std3__441_GLOBAL__N__4071a6c6_4_k_cu_6d1b8ce8_63076ignoreE)
_ZN39_INTERNAL_4071a6c6_4_k_cu_6d1b8ce8_63074cuda3std3__441_GLOBAL__N__4071a6c6_4_k_cu_6d1b8ce8_63076ignoreE:
	.zero		1
	.type		_ZN39_INTERNAL_4071a6c6_4_k_cu_6d1b8ce8_63074cute7productE,@object
	.size		_ZN39_INTERNAL_4071a6c6_4_k_cu_6d1b8ce8_63074cute7productE,(_ZN39_INTERNAL_4071a6c6_4_k_cu_6d1b8ce8_63074cuda3std3__45__cpo3endE - _ZN39_INTERNAL_4071a6c6_4_k_cu_6d1b8ce8_63074cute7productE)
_ZN39_INTERNAL_4071a6c6_4_k_cu_6d1b8ce8_63074cute7productE:
	.zero		1
	.type		_ZN39_INTERNAL_4071a6c6_4_k_cu_6d1b8ce8_63074cuda3std3__45__cpo3endE,@object
	.size		_ZN39_INTERNAL_4071a6c6_4_k_cu_6d1b8ce8_63074cuda3std3__45__cpo3endE,(_ZN39_INTERNAL_4071a6c6_4_k_cu_6d1b8ce8_63074cuda3std3__419piecewise_constructE - _ZN39_INTERNAL_4071a6c6_4_k_cu_6d1b8ce8_63074cuda3std3__45__cpo3endE)
_ZN39_INTERNAL_4071a6c6_4_k_cu_6d1b8ce8_63074cuda3std3__45__cpo3endE:
	.zero		1
	.type		_ZN39_INTERNAL_4071a6c6_4_k_cu_6d1b8ce8_63074cuda3std3__419piecewise_constructE,@object
	.size		_ZN39_INTERNAL_4071a6c6_4_k_cu_6d1b8ce8_63074cuda3std3__419piecewise_constructE,(_ZN39_INTERNAL_4071a6c6_4_k_cu_6d1b8ce8_63074cuda3std3__45__cpo4cendE - _ZN39_INTERNAL_4071a6c6_4_k_cu_6d1b8ce8_63074cuda3std3__419piecewise_constructE)
_ZN39_INTERNAL_4071a6c6_4_k_cu_6d1b8ce8_63074cuda3std3__419piecewise_constructE:
	.zero		1
	.type		_ZN39_INTERNAL_4071a6c6_4_k_cu_6d1b8ce8_63074cuda3std3__45__cpo4cendE,@object
	.size		_ZN39_INTERNAL_4071a6c6_4_k_cu_6d1b8ce8_63074cuda3std3__45__cpo4cendE,(_ZN39_INTERNAL_4071a6c6_4_k_cu_6d1b8ce8_63074cuda3std6ranges3__45__cpo4swapE - _ZN39_INTERNAL_4071a6c6_4_k_cu_6d1b8ce8_63074cuda3std3__45__cpo4cendE)
_ZN39_INTERNAL_4071a6c6_4_k_cu_6d1b8ce8_63074cuda3std3__45__cpo4cendE:
	.zero		1
	.type		_ZN39_INTERNAL_4071a6c6_4_k_cu_6d1b8ce8_63074cuda3std6ranges3__45__cpo4swapE,@object
	.size		_ZN39_INTERNAL_4071a6c6_4_k_cu_6d1b8ce8_63074cuda3std6ranges3__45__cpo4swapE,(.L_8 - _ZN39_INTERNAL_4071a6c6_4_k_cu_6d1b8ce8_63074cuda3std6ranges3__45__cpo4swapE)
_ZN39_INTERNAL_4071a6c6_4_k_cu_6d1b8ce8_63074cuda3std6ranges3__45__cpo4swapE:
	.zero		1
.L_8:


//--------------------- .nv.constant0._ZN7cutlass13device_kernelINS_4gemm6kernel13GemmUniversalIN4cute5tupleIJiiiiEEENS1_10collective13CollectiveMmaINS1_34MainloopSm90TmaGmmaWarpSpecializedILi11ENS5_IJNS4_1CILi2EEENSA_ILi1EEESC_EEENS1_35KernelTmaWarpSpecializedCooperativeEEENS5_IJNSA_ILi128EEENSA_ILi176EEENSA_ILi32EEEEEENS_10bfloat16_tENS5_IJlSC_lEEESK_SL_NS4_8TiledMMAINS4_8MMA_AtomIJNS4_4SM904GMMA27MMA_64x16x16_F32BF16BF16_SSILNSP_5MajorE0ELSR_0ELNSP_7ScaleInE1ELSS_1EEEEEENS4_6LayoutISD_NS5_IJSC_NSA_ILi0EEESW_EEEEENS5_IJNS4_10UnderscoreESZ_SZ_EEEEENS4_13SM90_TMA_LOADENS4_14ComposedLayoutINS4_7SwizzleILi2ELi4ELi3EEENS4_18smem_ptr_flag_bitsILi16EEENSV_INS5_IJNSA_ILi8EEESI_EEENS5_IJSI_SC_EEEEEEEvNS4_8identityENS4_23SM90_TMA_LOAD_MULTICASTES1C_vS1D_EENS_8epilogue10collective6detail29Sm90TmaWarpSpecializedAdapterINS1H_15DefaultEpilogueISK_SL_SL_NS1G_6thread17LinearCombinationISK_Li1EffLNS1L_9ScaleType4KindE0ELNS_15FloatRoundStyleE2ESK_EENS1_15EpilogueDefaultEEEEEvvEEEEvNT_6ParamsE --------------------------
	.section	.nv.constant0._ZN7cutlass13device_kernelINS_4gemm6kernel13GemmUniversalIN4cute5tupleIJiiiiEEENS1_10collective13CollectiveMmaINS1_34MainloopSm90TmaGmmaWarpSpecializedILi11ENS5_IJNS4_1CILi2EEENSA_ILi1EEESC_EEENS1_35KernelTmaWarpSpecializedCooperativeEEENS5_IJNSA_ILi128EEENSA_ILi176EEENSA_ILi32EEEEEENS_10bfloat16_tENS5_IJlSC_lEEESK_SL_NS4_8TiledMMAINS4_8MMA_AtomIJNS4_4SM904GMMA27MMA_64x16x16_F32BF16BF16_SSILNSP_5MajorE0ELSR_0ELNSP_7ScaleInE1ELSS_1EEEEEENS4_6LayoutISD_NS5_IJSC_NSA_ILi0EEESW_EEEEENS5_IJNS4_10UnderscoreESZ_SZ_EEEEENS4_13SM90_TMA_LOADENS4_14ComposedLayoutINS4_7SwizzleILi2ELi4ELi3EEENS4_18smem_ptr_flag_bitsILi16EEENSV_INS5_IJNSA_ILi8EEESI_EEENS5_IJSI_SC_EEEEEEEvNS4_8identityENS4_23SM90_TMA_LOAD_MULTICASTES1C_vS1D_EENS_8epilogue10collective6detail29Sm90TmaWarpSpecializedAdapterINS1H_15DefaultEpilogueISK_SL_SL_NS1G_6thread17LinearCombinationISK_Li1EffLNS1L_9ScaleType4KindE0ELNS_15FloatRoundStyleE2ESK_EENS1_15EpilogueDefaultEEEEEvvEEEEvNT_6ParamsE,"a",@progbits
	.sectionflags	@""
	.align	4
.nv.constant0._ZN7cutlass13device_kernelINS_4gemm6kernel13GemmUniversalIN4cute5tupleIJiiiiEEENS1_10collective13CollectiveMmaINS1_34MainloopSm90TmaGmmaWarpSpecializedILi11ENS5_IJNS4_1CILi2EEENSA_ILi1EEESC_EEENS1_35KernelTmaWarpSpecializedCooperativeEEENS5_IJNSA_ILi128EEENSA_ILi176EEENSA_ILi32EEEEEENS_10bfloat16_tENS5_IJlSC_lEEESK_SL_NS4_8TiledMMAINS4_8MMA_AtomIJNS4_4SM904GMMA27MMA_64x16x16_F32BF16BF16_SSILNSP_5MajorE0ELSR_0ELNSP_7ScaleInE1ELSS_1EEEEEENS4_6LayoutISD_NS5_IJSC_NSA_ILi0EEESW_EEEEENS5_IJNS4_10UnderscoreESZ_SZ_EEEEENS4_13SM90_TMA_LOADENS4_14ComposedLayoutINS4_7SwizzleILi2ELi4ELi3EEENS4_18smem_ptr_flag_bitsILi16EEENSV_INS5_IJNSA_ILi8EEESI_EEENS5_IJSI_SC_EEEEEEEvNS4_8identityENS4_23SM90_TMA_LOAD_MULTICASTES1C_vS1D_EENS_8epilogue10collective6detail29Sm90TmaWarpSpecializedAdapterINS1H_15DefaultEpilogueISK_SL_SL_NS1G_6thread17LinearCombinationISK_Li1EffLNS1L_9ScaleType4KindE0ELNS_15FloatRoundStyleE2ESK_EENS1_15EpilogueDefaultEEEEEvvEEEEvNT_6ParamsE:
	.zero		1664


//--------------------- SYMBOLS --------------------------

	.type		.nv.reservedSmem.offset0,@object
	.size		.nv.reservedSmem.offset0,0x4
	.type		__assertfail,@function
